//
// Generated by NVIDIA NVVM Compiler
//
// Compiler Build ID: CL-36424714
// Cuda compilation tools, release 13.0, V13.0.88
// Based on NVVM 20.0.0
//

.version 9.0
.target sm_100
.address_size 64

	// .globl	gatorosc_batch_f32
.extern .shared .align 16 .b8 s[];
.extern .shared .align 16 .b8 smem[];

.visible .entry gatorosc_batch_f32(
	.param .u64 .ptr .align 1 gatorosc_batch_f32_param_0,
	.param .u32 gatorosc_batch_f32_param_1,
	.param .u32 gatorosc_batch_f32_param_2,
	.param .u64 .ptr .align 1 gatorosc_batch_f32_param_3,
	.param .u64 .ptr .align 1 gatorosc_batch_f32_param_4,
	.param .u64 .ptr .align 1 gatorosc_batch_f32_param_5,
	.param .u64 .ptr .align 1 gatorosc_batch_f32_param_6,
	.param .u64 .ptr .align 1 gatorosc_batch_f32_param_7,
	.param .u64 .ptr .align 1 gatorosc_batch_f32_param_8,
	.param .u32 gatorosc_batch_f32_param_9,
	.param .u32 gatorosc_batch_f32_param_10,
	.param .u64 .ptr .align 1 gatorosc_batch_f32_param_11,
	.param .u64 .ptr .align 1 gatorosc_batch_f32_param_12,
	.param .u64 .ptr .align 1 gatorosc_batch_f32_param_13,
	.param .u64 .ptr .align 1 gatorosc_batch_f32_param_14
)
{
	.reg .pred 	%p<169>;
	.reg .b16 	%rs<18>;
	.reg .b32 	%r<465>;
	.reg .b32 	%f<332>;
	.reg .b64 	%rd<193>;

	ld.param.u64 	%rd64, [gatorosc_batch_f32_param_0];
	ld.param.u32 	%r168, [gatorosc_batch_f32_param_1];
	ld.param.u32 	%r426, [gatorosc_batch_f32_param_2];
	ld.param.u64 	%rd58, [gatorosc_batch_f32_param_3];
	ld.param.u64 	%rd59, [gatorosc_batch_f32_param_4];
	ld.param.u64 	%rd60, [gatorosc_batch_f32_param_5];
	ld.param.u64 	%rd61, [gatorosc_batch_f32_param_6];
	ld.param.u64 	%rd62, [gatorosc_batch_f32_param_7];
	ld.param.u64 	%rd63, [gatorosc_batch_f32_param_8];
	ld.param.u32 	%r171, [gatorosc_batch_f32_param_9];
	ld.param.u32 	%r170, [gatorosc_batch_f32_param_10];
	ld.param.u64 	%rd65, [gatorosc_batch_f32_param_11];
	ld.param.u64 	%rd66, [gatorosc_batch_f32_param_12];
	ld.param.u64 	%rd67, [gatorosc_batch_f32_param_13];
	ld.param.u64 	%rd68, [gatorosc_batch_f32_param_14];
	cvta.to.global.u64 	%rd1, %rd68;
	cvta.to.global.u64 	%rd2, %rd67;
	cvta.to.global.u64 	%rd3, %rd66;
	cvta.to.global.u64 	%rd4, %rd65;
	cvta.to.global.u64 	%rd5, %rd64;
	mov.u32 	%r1, %ctaid.x;
	setp.ge.s32 	%p5, %r1, %r171;
	@%p5 bra 	$L__BB0_127;
	cvta.to.global.u64 	%rd69, %rd58;
	cvta.to.global.u64 	%rd70, %rd59;
	cvta.to.global.u64 	%rd71, %rd60;
	cvta.to.global.u64 	%rd72, %rd61;
	cvta.to.global.u64 	%rd73, %rd62;
	cvta.to.global.u64 	%rd74, %rd63;
	cvt.u64.u32 	%rd6, %r1;
	mul.wide.u32 	%rd75, %r1, 4;
	add.s64 	%rd76, %rd69, %rd75;
	ld.global.nc.u32 	%r2, [%rd76];
	add.s64 	%rd77, %rd70, %rd75;
	ld.global.nc.u32 	%r3, [%rd77];
	add.s64 	%rd78, %rd71, %rd75;
	ld.global.nc.u32 	%r172, [%rd78];
	add.s64 	%rd79, %rd72, %rd75;
	ld.global.nc.u32 	%r5, [%rd79];
	add.s64 	%rd80, %rd73, %rd75;
	ld.global.nc.u32 	%r173, [%rd80];
	add.s64 	%rd81, %rd74, %rd75;
	ld.global.nc.u32 	%r7, [%rd81];
	min.s32 	%r174, %r2, %r172;
	min.s32 	%r175, %r174, %r173;
	setp.lt.s32 	%p6, %r175, 1;
	@%p6 bra 	$L__BB0_127;
	max.u32 	%r176, %r2, %r172;
	max.s32 	%r177, %r3, %r5;
	add.s32 	%r178, %r177, %r176;
	max.u32 	%r8, %r172, %r173;
	max.s32 	%r179, %r5, %r7;
	add.s32 	%r180, %r179, %r8;
	max.s32 	%r9, %r178, 1;
	add.s32 	%r460, %r426, -1;
	add.s32 	%r11, %r460, %r9;
	max.s32 	%r12, %r180, 1;
	add.s32 	%r13, %r460, %r12;
	cvt.s64.s32 	%rd82, %r168;
	mul.lo.s64 	%rd7, %rd82, %rd6;
	mov.u32 	%r14, %tid.x;
	and.b32  	%r15, %r14, 31;
	setp.gt.u32 	%p7, %r14, 31;
	@%p7 bra 	$L__BB0_127;
	add.s32 	%r181, %r2, 1;
	cvt.rn.f32.u32 	%f61, %r181;
	mov.f32 	%f62, 0f40000000;
	div.rn.f32 	%f1, %f62, %f61;
	add.s32 	%r182, %r172, 1;
	cvt.rn.f32.u32 	%f63, %r182;
	div.rn.f32 	%f2, %f62, %f63;
	add.s32 	%r183, %r173, 1;
	cvt.rn.f32.u32 	%f64, %r183;
	div.rn.f32 	%f3, %f62, %f64;
	shl.b32 	%r16, %r170, 3;
	shl.b32 	%r17, %r170, 2;
	max.u32 	%r18, %r2, %r8;
	setp.gt.u32 	%p9, %r18, 4095;
	mov.u32 	%r184, %ntid.x;
	setp.lt.u32 	%p10, %r184, 32;
	or.pred  	%p11, %p9, %p10;
	setp.ge.s32 	%p12, %r426, %r168;
	or.pred  	%p13, %p12, %p11;
	setp.lt.s32 	%p14, %r170, 32;
	or.pred  	%p15, %p14, %p13;
	mov.pred 	%p167, -1;
	@%p15 bra 	$L__BB0_5;
	and.b32  	%r186, %r170, 31;
	setp.ne.s32 	%p167, %r186, 0;
$L__BB0_5:
	mov.u32 	%r188, s;
	add.s32 	%r19, %r188, %r17;
	shl.b64 	%rd83, %rd7, 2;
	add.s64 	%rd8, %rd2, %rd83;
	setp.gt.s32 	%p16, %r3, -1;
	not.pred 	%p17, %p167;
	and.pred  	%p18, %p17, %p16;
	setp.gt.s32 	%p19, %r5, -1;
	and.pred  	%p20, %p18, %p19;
	setp.gt.s32 	%p21, %r7, -1;
	and.pred  	%p22, %p20, %p21;
	setp.lt.s32 	%p23, %r3, %r170;
	and.pred  	%p24, %p22, %p23;
	setp.lt.s32 	%p25, %r5, %r170;
	and.pred  	%p26, %p24, %p25;
	setp.lt.s32 	%p27, %r7, %r170;
	and.pred  	%p28, %p26, %p27;
	@%p28 bra 	$L__BB0_45;
	setp.ne.s32 	%p135, %r15, 0;
	@%p135 bra 	$L__BB0_127;
	setp.lt.s32 	%p136, %r168, 1;
	@%p136 bra 	$L__BB0_19;
	and.b32  	%r20, %r168, 7;
	setp.lt.u32 	%p137, %r168, 8;
	mov.b32 	%r416, 0;
	@%p137 bra 	$L__BB0_11;
	and.b32  	%r416, %r168, 2147483640;
	neg.s32 	%r414, %r416;
	add.s64 	%rd143, %rd83, 16;
	add.s64 	%rd184, %rd4, %rd143;
	add.s64 	%rd183, %rd3, %rd143;
	add.s64 	%rd182, %rd2, %rd143;
	add.s64 	%rd181, %rd1, %rd143;
$L__BB0_10:
	.pragma "nounroll";
	mov.b32 	%r362, 2147483647;
	st.global.u32 	[%rd184+-16], %r362;
	st.global.u32 	[%rd183+-16], %r362;
	st.global.u32 	[%rd182+-16], %r362;
	st.global.u32 	[%rd181+-16], %r362;
	st.global.u32 	[%rd184+-12], %r362;
	st.global.u32 	[%rd183+-12], %r362;
	st.global.u32 	[%rd182+-12], %r362;
	st.global.u32 	[%rd181+-12], %r362;
	st.global.u32 	[%rd184+-8], %r362;
	st.global.u32 	[%rd183+-8], %r362;
	st.global.u32 	[%rd182+-8], %r362;
	st.global.u32 	[%rd181+-8], %r362;
	st.global.u32 	[%rd184+-4], %r362;
	st.global.u32 	[%rd183+-4], %r362;
	st.global.u32 	[%rd182+-4], %r362;
	st.global.u32 	[%rd181+-4], %r362;
	st.global.u32 	[%rd184], %r362;
	st.global.u32 	[%rd183], %r362;
	st.global.u32 	[%rd182], %r362;
	st.global.u32 	[%rd181], %r362;
	st.global.u32 	[%rd184+4], %r362;
	st.global.u32 	[%rd183+4], %r362;
	st.global.u32 	[%rd182+4], %r362;
	st.global.u32 	[%rd181+4], %r362;
	st.global.u32 	[%rd184+8], %r362;
	st.global.u32 	[%rd183+8], %r362;
	st.global.u32 	[%rd182+8], %r362;
	st.global.u32 	[%rd181+8], %r362;
	st.global.u32 	[%rd184+12], %r362;
	st.global.u32 	[%rd183+12], %r362;
	st.global.u32 	[%rd182+12], %r362;
	st.global.u32 	[%rd181+12], %r362;
	add.s32 	%r414, %r414, 8;
	add.s64 	%rd184, %rd184, 32;
	add.s64 	%rd183, %rd183, 32;
	add.s64 	%rd182, %rd182, 32;
	add.s64 	%rd181, %rd181, 32;
	setp.ne.s32 	%p138, %r414, 0;
	@%p138 bra 	$L__BB0_10;
$L__BB0_11:
	setp.eq.s32 	%p139, %r20, 0;
	@%p139 bra 	$L__BB0_19;
	and.b32  	%r26, %r168, 3;
	setp.lt.u32 	%p140, %r20, 4;
	@%p140 bra 	$L__BB0_14;
	add.s64 	%rd145, %rd4, %rd83;
	mul.wide.u32 	%rd146, %r416, 4;
	add.s64 	%rd147, %rd145, %rd146;
	mov.b32 	%r363, 2147483647;
	st.global.u32 	[%rd147], %r363;
	add.s64 	%rd148, %rd3, %rd83;
	add.s64 	%rd149, %rd148, %rd146;
	st.global.u32 	[%rd149], %r363;
	add.s64 	%rd150, %rd2, %rd83;
	add.s64 	%rd151, %rd150, %rd146;
	st.global.u32 	[%rd151], %r363;
	add.s64 	%rd152, %rd1, %rd83;
	add.s64 	%rd153, %rd152, %rd146;
	st.global.u32 	[%rd153], %r363;
	st.global.u32 	[%rd147+4], %r363;
	st.global.u32 	[%rd149+4], %r363;
	st.global.u32 	[%rd151+4], %r363;
	st.global.u32 	[%rd153+4], %r363;
	st.global.u32 	[%rd147+8], %r363;
	st.global.u32 	[%rd149+8], %r363;
	st.global.u32 	[%rd151+8], %r363;
	st.global.u32 	[%rd153+8], %r363;
	st.global.u32 	[%rd147+12], %r363;
	st.global.u32 	[%rd149+12], %r363;
	st.global.u32 	[%rd151+12], %r363;
	st.global.u32 	[%rd153+12], %r363;
	add.s32 	%r416, %r416, 4;
$L__BB0_14:
	setp.eq.s32 	%p141, %r26, 0;
	@%p141 bra 	$L__BB0_19;
	add.s64 	%rd21, %rd2, %rd83;
	setp.eq.s32 	%p142, %r26, 1;
	@%p142 bra 	$L__BB0_17;
	add.s64 	%rd156, %rd4, %rd83;
	mul.wide.u32 	%rd157, %r416, 4;
	add.s64 	%rd158, %rd156, %rd157;
	mov.b32 	%r364, 2147483647;
	st.global.u32 	[%rd158], %r364;
	add.s64 	%rd159, %rd3, %rd83;
	add.s64 	%rd160, %rd159, %rd157;
	st.global.u32 	[%rd160], %r364;
	add.s64 	%rd161, %rd21, %rd157;
	st.global.u32 	[%rd161], %r364;
	add.s64 	%rd162, %rd1, %rd83;
	add.s64 	%rd163, %rd162, %rd157;
	st.global.u32 	[%rd163], %r364;
	st.global.u32 	[%rd158+4], %r364;
	st.global.u32 	[%rd160+4], %r364;
	st.global.u32 	[%rd161+4], %r364;
	st.global.u32 	[%rd163+4], %r364;
	add.s32 	%r416, %r416, 2;
$L__BB0_17:
	and.b32  	%r365, %r168, 1;
	setp.eq.b32 	%p143, %r365, 1;
	not.pred 	%p144, %p143;
	@%p144 bra 	$L__BB0_19;
	add.s64 	%rd165, %rd4, %rd83;
	mul.wide.u32 	%rd166, %r416, 4;
	add.s64 	%rd167, %rd165, %rd166;
	mov.b32 	%r366, 2147483647;
	st.global.u32 	[%rd167], %r366;
	add.s64 	%rd168, %rd3, %rd83;
	add.s64 	%rd169, %rd168, %rd166;
	st.global.u32 	[%rd169], %r366;
	add.s64 	%rd170, %rd21, %rd166;
	st.global.u32 	[%rd170], %r366;
	add.s64 	%rd171, %rd1, %rd83;
	add.s64 	%rd172, %rd171, %rd166;
	st.global.u32 	[%rd172], %r366;
$L__BB0_19:
	setp.ge.s32 	%p145, %r426, %r168;
	@%p145 bra 	$L__BB0_127;
	mul.wide.s32 	%rd173, %r426, 4;
	add.s64 	%rd174, %rd5, %rd173;
	ld.global.nc.f32 	%f194, [%rd174];
	abs.f32 	%f195, %f194;
	setp.equ.f32 	%p146, %f195, 0f7F800000;
	selp.f32 	%f298, 0f00000000, %f194, %p146;
	setp.lt.s32 	%p147, %r170, 1;
	@%p147 bra 	$L__BB0_32;
	and.b32  	%r31, %r170, 7;
	setp.lt.u32 	%p148, %r170, 8;
	mov.b32 	%r418, 0;
	@%p148 bra 	$L__BB0_24;
	and.b32  	%r418, %r170, 2147483640;
	neg.s32 	%r422, %r418;
	add.s32 	%r34, %r17, 16;
	mov.u32 	%r421, s;
$L__BB0_23:
	.pragma "nounroll";
	add.s32 	%r369, %r421, %r34;
	st.shared.f32 	[%r369+-16], %f298;
	add.s32 	%r370, %r421, %r16;
	st.shared.f32 	[%r370], %f298;
	st.shared.v2.f32 	[%r421], {%f298, %f298};
	st.shared.f32 	[%r369+-12], %f298;
	st.shared.f32 	[%r370+4], %f298;
	st.shared.f32 	[%r369+-8], %f298;
	st.shared.f32 	[%r370+8], %f298;
	st.shared.v2.f32 	[%r421+8], {%f298, %f298};
	st.shared.f32 	[%r369+-4], %f298;
	st.shared.f32 	[%r370+12], %f298;
	st.shared.f32 	[%r369], %f298;
	st.shared.f32 	[%r370+16], %f298;
	st.shared.v2.f32 	[%r421+16], {%f298, %f298};
	st.shared.f32 	[%r369+4], %f298;
	st.shared.f32 	[%r370+20], %f298;
	st.shared.f32 	[%r369+8], %f298;
	st.shared.f32 	[%r370+24], %f298;
	st.shared.v2.f32 	[%r421+24], {%f298, %f298};
	st.shared.f32 	[%r369+12], %f298;
	st.shared.f32 	[%r370+28], %f298;
	add.s32 	%r422, %r422, 8;
	add.s32 	%r421, %r421, 32;
	setp.eq.s32 	%p149, %r422, 0;
	@%p149 bra 	$L__BB0_24;
	bra.uni 	$L__BB0_23;
$L__BB0_24:
	setp.eq.s32 	%p150, %r31, 0;
	@%p150 bra 	$L__BB0_32;
	and.b32  	%r36, %r170, 3;
	setp.lt.u32 	%p151, %r31, 4;
	@%p151 bra 	$L__BB0_27;
	shl.b32 	%r371, %r418, 2;
	mov.u32 	%r372, s;
	add.s32 	%r373, %r372, %r371;
	st.shared.f32 	[%r373], %f298;
	add.s32 	%r374, %r19, %r371;
	st.shared.f32 	[%r374], %f298;
	add.s32 	%r375, %r373, %r16;
	st.shared.f32 	[%r375], %f298;
	st.shared.f32 	[%r373+4], %f298;
	st.shared.f32 	[%r374+4], %f298;
	st.shared.f32 	[%r375+4], %f298;
	st.shared.f32 	[%r373+8], %f298;
	st.shared.f32 	[%r374+8], %f298;
	st.shared.f32 	[%r375+8], %f298;
	st.shared.f32 	[%r373+12], %f298;
	st.shared.f32 	[%r374+12], %f298;
	st.shared.f32 	[%r375+12], %f298;
	add.s32 	%r418, %r418, 4;
$L__BB0_27:
	setp.eq.s32 	%p152, %r36, 0;
	@%p152 bra 	$L__BB0_32;
	setp.eq.s32 	%p153, %r36, 1;
	@%p153 bra 	$L__BB0_30;
	shl.b32 	%r376, %r418, 2;
	mov.u32 	%r377, s;
	add.s32 	%r378, %r377, %r376;
	st.shared.f32 	[%r378], %f298;
	add.s32 	%r379, %r19, %r376;
	st.shared.f32 	[%r379], %f298;
	add.s32 	%r380, %r378, %r16;
	st.shared.f32 	[%r380], %f298;
	st.shared.f32 	[%r378+4], %f298;
	st.shared.f32 	[%r379+4], %f298;
	st.shared.f32 	[%r380+4], %f298;
	add.s32 	%r418, %r418, 2;
$L__BB0_30:
	and.b32  	%r381, %r170, 1;
	setp.eq.b32 	%p154, %r381, 1;
	not.pred 	%p155, %p154;
	@%p155 bra 	$L__BB0_32;
	shl.b32 	%r382, %r418, 2;
	mov.u32 	%r383, s;
	add.s32 	%r384, %r383, %r382;
	st.shared.f32 	[%r384], %f298;
	add.s32 	%r385, %r19, %r382;
	st.shared.f32 	[%r385], %f298;
	add.s32 	%r386, %r384, %r16;
	st.shared.f32 	[%r386], %f298;
$L__BB0_32:
	sub.s32 	%r425, %r426, %r168;
	add.s64 	%rd22, %rd1, %rd83;
	add.s64 	%rd23, %rd3, %rd83;
	add.s64 	%rd24, %rd2, %rd83;
	add.s64 	%rd25, %rd4, %rd83;
	neg.s32 	%r424, %r9;
	neg.s32 	%r423, %r12;
	mov.f32 	%f320, 0f00000000;
	mov.b16 	%rs17, 0;
	mov.b32 	%r427, 0;
	mov.u16 	%rs16, %rs17;
	mov.f32 	%f319, %f320;
	mov.f32 	%f299, %f298;
	mov.f32 	%f300, %f298;
	mov.f32 	%f301, %f298;
	mov.f32 	%f302, %f320;
	mov.f32 	%f303, %f298;
	mov.f32 	%f304, %f320;
	mov.f32 	%f305, %f298;
	mov.f32 	%f306, %f320;
$L__BB0_33:
	mov.f32 	%f6, %f319;
	mov.f32 	%f5, %f320;
	mov.u16 	%rs2, %rs16;
	mov.u16 	%rs1, %rs17;
	setp.gt.u32 	%p156, %r18, 4095;
	mul.wide.s32 	%rd26, %r426, 4;
	add.s64 	%rd176, %rd5, %rd26;
	ld.global.nc.f32 	%f16, [%rd176];
	@%p156 bra 	$L__BB0_35;
	abs.f32 	%f197, %f16;
	setp.equ.f32 	%p157, %f197, 0f7F800000;
	selp.f32 	%f198, %f300, %f16, %p157;
	sub.f32 	%f199, %f198, %f300;
	fma.rn.f32 	%f300, %f1, %f199, %f300;
	sub.f32 	%f200, %f198, %f299;
	fma.rn.f32 	%f299, %f2, %f200, %f299;
	sub.f32 	%f201, %f198, %f298;
	fma.rn.f32 	%f298, %f3, %f201, %f298;
	mov.f32 	%f316, %f298;
	mov.f32 	%f317, %f299;
	mov.f32 	%f318, %f300;
	bra.uni 	$L__BB0_36;
$L__BB0_35:
	abs.f32 	%f202, %f16;
	setp.equ.f32 	%p158, %f202, 0f7F800000;
	selp.f32 	%f203, %f305, %f16, %p158;
	mov.f32 	%f204, 0f3F800000;
	sub.f32 	%f205, %f204, %f1;
	mul.f32 	%f206, %f205, %f305;
	neg.f32 	%f207, %f206;
	fma.rn.f32 	%f208, %f305, %f205, %f207;
	mul.f32 	%f209, %f205, %f306;
	add.f32 	%f210, %f209, %f206;
	sub.f32 	%f211, %f210, %f206;
	sub.f32 	%f212, %f209, %f211;
	sub.f32 	%f213, %f210, %f211;
	sub.f32 	%f214, %f206, %f213;
	add.f32 	%f215, %f212, %f214;
	add.f32 	%f216, %f208, %f215;
	add.f32 	%f217, %f210, %f216;
	sub.f32 	%f218, %f217, %f210;
	sub.f32 	%f219, %f216, %f218;
	mul.f32 	%f220, %f1, %f203;
	neg.f32 	%f221, %f220;
	fma.rn.f32 	%f222, %f1, %f203, %f221;
	add.f32 	%f223, %f217, %f220;
	sub.f32 	%f224, %f223, %f217;
	sub.f32 	%f225, %f220, %f224;
	sub.f32 	%f226, %f223, %f224;
	sub.f32 	%f227, %f217, %f226;
	add.f32 	%f228, %f225, %f227;
	add.f32 	%f229, %f219, %f228;
	add.f32 	%f230, %f222, %f229;
	add.f32 	%f305, %f223, %f230;
	sub.f32 	%f231, %f305, %f223;
	sub.f32 	%f306, %f230, %f231;
	sub.f32 	%f232, %f204, %f2;
	mul.f32 	%f233, %f232, %f303;
	neg.f32 	%f234, %f233;
	fma.rn.f32 	%f235, %f303, %f232, %f234;
	mul.f32 	%f236, %f232, %f304;
	add.f32 	%f237, %f236, %f233;
	sub.f32 	%f238, %f237, %f233;
	sub.f32 	%f239, %f236, %f238;
	sub.f32 	%f240, %f237, %f238;
	sub.f32 	%f241, %f233, %f240;
	add.f32 	%f242, %f239, %f241;
	add.f32 	%f243, %f235, %f242;
	add.f32 	%f244, %f237, %f243;
	sub.f32 	%f245, %f244, %f237;
	sub.f32 	%f246, %f243, %f245;
	mul.f32 	%f247, %f2, %f203;
	neg.f32 	%f248, %f247;
	fma.rn.f32 	%f249, %f2, %f203, %f248;
	add.f32 	%f250, %f244, %f247;
	sub.f32 	%f251, %f250, %f244;
	sub.f32 	%f252, %f247, %f251;
	sub.f32 	%f253, %f250, %f251;
	sub.f32 	%f254, %f244, %f253;
	add.f32 	%f255, %f252, %f254;
	add.f32 	%f256, %f246, %f255;
	add.f32 	%f257, %f249, %f256;
	add.f32 	%f303, %f250, %f257;
	sub.f32 	%f258, %f303, %f250;
	sub.f32 	%f304, %f257, %f258;
	sub.f32 	%f259, %f204, %f3;
	mul.f32 	%f260, %f259, %f301;
	neg.f32 	%f261, %f260;
	fma.rn.f32 	%f262, %f301, %f259, %f261;
	mul.f32 	%f263, %f259, %f302;
	add.f32 	%f264, %f263, %f260;
	sub.f32 	%f265, %f264, %f260;
	sub.f32 	%f266, %f263, %f265;
	sub.f32 	%f267, %f264, %f265;
	sub.f32 	%f268, %f260, %f267;
	add.f32 	%f269, %f266, %f268;
	add.f32 	%f270, %f262, %f269;
	add.f32 	%f271, %f264, %f270;
	sub.f32 	%f272, %f271, %f264;
	sub.f32 	%f273, %f270, %f272;
	mul.f32 	%f274, %f3, %f203;
	neg.f32 	%f275, %f274;
	fma.rn.f32 	%f276, %f3, %f203, %f275;
	add.f32 	%f277, %f271, %f274;
	sub.f32 	%f278, %f277, %f271;
	sub.f32 	%f279, %f274, %f278;
	sub.f32 	%f280, %f277, %f278;
	sub.f32 	%f281, %f271, %f280;
	add.f32 	%f282, %f279, %f281;
	add.f32 	%f283, %f273, %f282;
	add.f32 	%f284, %f276, %f283;
	add.f32 	%f301, %f277, %f284;
	sub.f32 	%f285, %f301, %f277;
	sub.f32 	%f302, %f284, %f285;
	mov.f32 	%f316, %f301;
	mov.f32 	%f317, %f303;
	mov.f32 	%f318, %f305;
$L__BB0_36:
	shl.b32 	%r388, %r427, 2;
	mov.u32 	%r389, s;
	add.s32 	%r390, %r389, %r388;
	st.shared.f32 	[%r390], %f318;
	add.s32 	%r391, %r19, %r388;
	st.shared.f32 	[%r391], %f317;
	add.s32 	%r392, %r390, %r16;
	st.shared.f32 	[%r392], %f316;
	sub.s32 	%r393, %r427, %r5;
	shr.s32 	%r394, %r393, 31;
	and.b32  	%r395, %r394, %r170;
	add.s32 	%r396, %r395, %r393;
	setp.lt.s32 	%p159, %r426, %r11;
	shl.b32 	%r397, %r396, 2;
	add.s32 	%r53, %r19, %r397;
	mov.f32 	%f319, %f6;
	mov.u16 	%rs16, %rs2;
	@%p159 bra 	$L__BB0_40;
	sub.s32 	%r398, %r427, %r3;
	shr.s32 	%r399, %r398, 31;
	and.b32  	%r400, %r399, %r170;
	add.s32 	%r401, %r400, %r398;
	shl.b32 	%r402, %r401, 2;
	mov.u32 	%r403, s;
	add.s32 	%r404, %r403, %r402;
	ld.shared.f32 	%f286, [%r404];
	ld.shared.f32 	%f287, [%r53];
	sub.f32 	%f288, %f286, %f287;
	abs.f32 	%f38, %f288;
	add.s64 	%rd177, %rd25, %rd26;
	st.global.f32 	[%rd177], %f38;
	setp.eq.s32 	%p160, %r424, -1;
	mov.b16 	%rs6, 1;
	mov.f32 	%f319, %f38;
	mov.u16 	%rs16, %rs6;
	@%p160 bra 	$L__BB0_40;
	and.b16  	%rs8, %rs2, 255;
	setp.eq.s16 	%p161, %rs8, 0;
	mov.b16 	%rs16, 0;
	mov.f32 	%f319, %f6;
	@%p161 bra 	$L__BB0_40;
	sub.f32 	%f289, %f38, %f6;
	add.s64 	%rd178, %rd24, %rd26;
	st.global.f32 	[%rd178], %f289;
	mov.f32 	%f319, %f38;
	mov.u16 	%rs16, %rs6;
$L__BB0_40:
	setp.lt.s32 	%p162, %r426, %r13;
	mov.f32 	%f320, %f5;
	mov.u16 	%rs17, %rs1;
	@%p162 bra 	$L__BB0_44;
	sub.s32 	%r405, %r427, %r7;
	ld.shared.f32 	%f290, [%r53];
	shr.s32 	%r406, %r405, 31;
	and.b32  	%r407, %r406, %r170;
	add.s32 	%r408, %r407, %r405;
	shl.b32 	%r409, %r170, 2;
	add.s32 	%r410, %r19, %r409;
	shl.b32 	%r411, %r408, 2;
	add.s32 	%r412, %r410, %r411;
	ld.shared.f32 	%f291, [%r412];
	sub.f32 	%f292, %f290, %f291;
	abs.f32 	%f293, %f292;
	neg.f32 	%f40, %f293;
	add.s64 	%rd179, %rd23, %rd26;
	st.global.f32 	[%rd179], %f40;
	setp.eq.s32 	%p163, %r423, -1;
	mov.b16 	%rs10, 1;
	mov.f32 	%f320, %f40;
	mov.u16 	%rs17, %rs10;
	@%p163 bra 	$L__BB0_44;
	and.b16  	%rs12, %rs1, 255;
	setp.eq.s16 	%p164, %rs12, 0;
	mov.b16 	%rs17, 0;
	mov.f32 	%f320, %f5;
	@%p164 bra 	$L__BB0_44;
	sub.f32 	%f294, %f40, %f5;
	neg.f32 	%f295, %f294;
	add.s64 	%rd180, %rd22, %rd26;
	st.global.f32 	[%rd180], %f295;
	mov.f32 	%f320, %f40;
	mov.u16 	%rs17, %rs10;
$L__BB0_44:
	add.s32 	%r413, %r427, 1;
	setp.eq.s32 	%p165, %r413, %r170;
	selp.b32 	%r427, 0, %r413, %p165;
	add.s32 	%r426, %r426, 1;
	add.s32 	%r425, %r425, 1;
	setp.eq.s32 	%p166, %r425, 0;
	add.s32 	%r424, %r424, 1;
	add.s32 	%r423, %r423, 1;
	@%p166 bra 	$L__BB0_127;
	bra.uni 	$L__BB0_33;
$L__BB0_45:
	mul.wide.s32 	%rd84, %r426, 4;
	add.s64 	%rd85, %rd5, %rd84;
	ld.global.nc.f32 	%f65, [%rd85];
	abs.f32 	%f66, %f65;
	setp.equ.f32 	%p29, %f66, 0f7F800000;
	mov.b32 	%r189, %f65;
	selp.b32 	%r462, 0, %r189, %p29;
	setp.ge.s32 	%p30, %r15, %r170;
	@%p30 bra 	$L__BB0_57;
	not.b32 	%r190, %r14;
	add.s32 	%r60, %r170, %r190;
	shr.u32 	%r191, %r60, 5;
	add.s32 	%r61, %r191, 1;
	setp.lt.u32 	%p31, %r60, 224;
	mov.u32 	%r431, %r15;
	@%p31 bra 	$L__BB0_49;
	and.b32  	%r192, %r61, 268435448;
	neg.s32 	%r429, %r192;
	shl.b32 	%r193, %r15, 2;
	add.s32 	%r428, %r188, %r193;
	mov.u32 	%r431, %r15;
$L__BB0_48:
	.pragma "nounroll";
	st.shared.u32 	[%r428], %r462;
	shl.b32 	%r195, %r170, 2;
	add.s32 	%r196, %r428, 896;
	add.s32 	%r197, %r196, %r195;
	st.shared.u32 	[%r197+-896], %r462;
	add.s32 	%r198, %r428, %r16;
	st.shared.u32 	[%r198], %r462;
	st.shared.u32 	[%r428+128], %r462;
	st.shared.u32 	[%r197+-768], %r462;
	st.shared.u32 	[%r198+128], %r462;
	st.shared.u32 	[%r428+256], %r462;
	st.shared.u32 	[%r197+-640], %r462;
	st.shared.u32 	[%r198+256], %r462;
	st.shared.u32 	[%r428+384], %r462;
	st.shared.u32 	[%r197+-512], %r462;
	st.shared.u32 	[%r198+384], %r462;
	st.shared.u32 	[%r428+512], %r462;
	st.shared.u32 	[%r197+-384], %r462;
	st.shared.u32 	[%r198+512], %r462;
	st.shared.u32 	[%r428+640], %r462;
	st.shared.u32 	[%r197+-256], %r462;
	st.shared.u32 	[%r198+640], %r462;
	st.shared.u32 	[%r428+768], %r462;
	st.shared.u32 	[%r197+-128], %r462;
	st.shared.u32 	[%r198+768], %r462;
	st.shared.u32 	[%r428+896], %r462;
	st.shared.u32 	[%r197], %r462;
	st.shared.u32 	[%r198+896], %r462;
	add.s32 	%r431, %r431, 256;
	add.s32 	%r429, %r429, 8;
	add.s32 	%r428, %r428, 1024;
	setp.ne.s32 	%p32, %r429, 0;
	@%p32 bra 	$L__BB0_48;
$L__BB0_49:
	and.b32  	%r199, %r61, 7;
	setp.eq.s32 	%p33, %r199, 0;
	@%p33 bra 	$L__BB0_57;
	setp.lt.u32 	%p34, %r199, 4;
	@%p34 bra 	$L__BB0_52;
	shl.b32 	%r201, %r431, 2;
	mov.u32 	%r202, s;
	add.s32 	%r203, %r202, %r201;
	st.shared.u32 	[%r203], %r462;
	add.s32 	%r204, %r19, %r201;
	st.shared.u32 	[%r204], %r462;
	add.s32 	%r205, %r203, %r16;
	st.shared.u32 	[%r205], %r462;
	st.shared.u32 	[%r203+128], %r462;
	st.shared.u32 	[%r204+128], %r462;
	st.shared.u32 	[%r205+128], %r462;
	st.shared.u32 	[%r203+256], %r462;
	st.shared.u32 	[%r204+256], %r462;
	st.shared.u32 	[%r205+256], %r462;
	st.shared.u32 	[%r203+384], %r462;
	st.shared.u32 	[%r204+384], %r462;
	st.shared.u32 	[%r205+384], %r462;
	add.s32 	%r431, %r431, 128;
$L__BB0_52:
	and.b32  	%r206, %r61, 3;
	setp.eq.s32 	%p35, %r206, 0;
	@%p35 bra 	$L__BB0_57;
	setp.eq.s32 	%p36, %r206, 1;
	@%p36 bra 	$L__BB0_55;
	shl.b32 	%r207, %r431, 2;
	mov.u32 	%r208, s;
	add.s32 	%r209, %r208, %r207;
	st.shared.u32 	[%r209], %r462;
	add.s32 	%r210, %r19, %r207;
	st.shared.u32 	[%r210], %r462;
	add.s32 	%r211, %r209, %r16;
	st.shared.u32 	[%r211], %r462;
	st.shared.u32 	[%r209+128], %r462;
	st.shared.u32 	[%r210+128], %r462;
	st.shared.u32 	[%r211+128], %r462;
	add.s32 	%r431, %r431, 64;
$L__BB0_55:
	and.b32  	%r212, %r60, 32;
	setp.ne.s32 	%p37, %r212, 0;
	@%p37 bra 	$L__BB0_57;
	shl.b32 	%r213, %r431, 2;
	mov.u32 	%r214, s;
	add.s32 	%r215, %r214, %r213;
	st.shared.u32 	[%r215], %r462;
	add.s32 	%r216, %r19, %r213;
	st.shared.u32 	[%r216], %r462;
	add.s32 	%r217, %r215, %r16;
	st.shared.u32 	[%r217], %r462;
$L__BB0_57:
	min.s32 	%r75, %r11, %r168;
	min.s32 	%r76, %r13, %r168;
	add.s32 	%r218, %r426, %r9;
	min.s32 	%r77, %r218, %r168;
	add.s32 	%r219, %r426, %r12;
	min.s32 	%r78, %r219, %r168;
	setp.ge.s32 	%p38, %r15, %r75;
	@%p38 bra 	$L__BB0_70;
	not.b32 	%r220, %r14;
	add.s32 	%r221, %r75, %r220;
	shr.u32 	%r222, %r221, 5;
	add.s32 	%r79, %r222, 1;
	setp.lt.u32 	%p39, %r221, 480;
	mov.u32 	%r439, %r15;
	@%p39 bra 	$L__BB0_61;
	and.b32  	%r223, %r79, 268435440;
	neg.s32 	%r438, %r223;
	and.b32  	%r224, %r14, 31;
	mul.wide.u32 	%rd87, %r224, 4;
	add.s64 	%rd88, %rd83, %rd87;
	add.s64 	%rd89, %rd88, %rd4;
	add.s64 	%rd186, %rd89, 1024;
	mov.u32 	%r439, %r15;
$L__BB0_60:
	.pragma "nounroll";
	mov.b32 	%r225, 2147483647;
	st.global.u32 	[%rd186+-1024], %r225;
	st.global.u32 	[%rd186+-896], %r225;
	st.global.u32 	[%rd186+-768], %r225;
	st.global.u32 	[%rd186+-640], %r225;
	st.global.u32 	[%rd186+-512], %r225;
	st.global.u32 	[%rd186+-384], %r225;
	st.global.u32 	[%rd186+-256], %r225;
	st.global.u32 	[%rd186+-128], %r225;
	st.global.u32 	[%rd186], %r225;
	st.global.u32 	[%rd186+128], %r225;
	st.global.u32 	[%rd186+256], %r225;
	st.global.u32 	[%rd186+384], %r225;
	st.global.u32 	[%rd186+512], %r225;
	st.global.u32 	[%rd186+640], %r225;
	st.global.u32 	[%rd186+768], %r225;
	st.global.u32 	[%rd186+896], %r225;
	add.s32 	%r439, %r439, 512;
	add.s32 	%r438, %r438, 16;
	add.s64 	%rd186, %rd186, 2048;
	setp.eq.s32 	%p40, %r438, 0;
	@%p40 bra 	$L__BB0_61;
	bra.uni 	$L__BB0_60;
$L__BB0_61:
	and.b32  	%r226, %r79, 15;
	setp.eq.s32 	%p41, %r226, 0;
	@%p41 bra 	$L__BB0_70;
	and.b32  	%r82, %r79, 7;
	and.b32  	%r227, %r79, 15;
	setp.lt.u32 	%p42, %r227, 8;
	@%p42 bra 	$L__BB0_64;
	add.s64 	%rd91, %rd4, %rd83;
	mul.wide.u32 	%rd92, %r439, 4;
	add.s64 	%rd93, %rd91, %rd92;
	mov.b32 	%r228, 2147483647;
	st.global.u32 	[%rd93], %r228;
	st.global.u32 	[%rd93+128], %r228;
	st.global.u32 	[%rd93+256], %r228;
	st.global.u32 	[%rd93+384], %r228;
	st.global.u32 	[%rd93+512], %r228;
	st.global.u32 	[%rd93+640], %r228;
	st.global.u32 	[%rd93+768], %r228;
	st.global.u32 	[%rd93+896], %r228;
	add.s32 	%r439, %r439, 256;
$L__BB0_64:
	setp.eq.s32 	%p43, %r82, 0;
	@%p43 bra 	$L__BB0_70;
	and.b32  	%r85, %r79, 3;
	setp.lt.u32 	%p44, %r82, 4;
	@%p44 bra 	$L__BB0_67;
	add.s64 	%rd95, %rd4, %rd83;
	mul.wide.u32 	%rd96, %r439, 4;
	add.s64 	%rd97, %rd95, %rd96;
	mov.b32 	%r229, 2147483647;
	st.global.u32 	[%rd97], %r229;
	st.global.u32 	[%rd97+128], %r229;
	st.global.u32 	[%rd97+256], %r229;
	st.global.u32 	[%rd97+384], %r229;
	add.s32 	%r439, %r439, 128;
$L__BB0_67:
	setp.eq.s32 	%p45, %r85, 0;
	@%p45 bra 	$L__BB0_70;
	mul.wide.u32 	%rd99, %r439, 4;
	add.s64 	%rd100, %rd83, %rd99;
	add.s64 	%rd185, %rd4, %rd100;
	neg.s32 	%r437, %r85;
$L__BB0_69:
	.pragma "nounroll";
	mov.b32 	%r230, 2147483647;
	st.global.u32 	[%rd185], %r230;
	add.s64 	%rd185, %rd185, 128;
	add.s32 	%r437, %r437, 1;
	setp.ne.s32 	%p46, %r437, 0;
	@%p46 bra 	$L__BB0_69;
$L__BB0_70:
	setp.ge.s32 	%p47, %r15, %r76;
	@%p47 bra 	$L__BB0_83;
	not.b32 	%r231, %r14;
	add.s32 	%r232, %r76, %r231;
	shr.u32 	%r233, %r232, 5;
	add.s32 	%r91, %r233, 1;
	and.b32  	%r92, %r91, 15;
	setp.lt.u32 	%p48, %r232, 480;
	mov.u32 	%r445, %r15;
	@%p48 bra 	$L__BB0_74;
	and.b32  	%r234, %r91, 268435440;
	neg.s32 	%r444, %r234;
	and.b32  	%r235, %r14, 31;
	mul.wide.u32 	%rd102, %r235, 4;
	add.s64 	%rd103, %rd83, %rd102;
	add.s64 	%rd104, %rd103, %rd3;
	add.s64 	%rd188, %rd104, 1024;
	mov.u32 	%r445, %r15;
$L__BB0_73:
	.pragma "nounroll";
	mov.b32 	%r236, 2147483647;
	st.global.u32 	[%rd188+-1024], %r236;
	st.global.u32 	[%rd188+-896], %r236;
	st.global.u32 	[%rd188+-768], %r236;
	st.global.u32 	[%rd188+-640], %r236;
	st.global.u32 	[%rd188+-512], %r236;
	st.global.u32 	[%rd188+-384], %r236;
	st.global.u32 	[%rd188+-256], %r236;
	st.global.u32 	[%rd188+-128], %r236;
	st.global.u32 	[%rd188], %r236;
	st.global.u32 	[%rd188+128], %r236;
	st.global.u32 	[%rd188+256], %r236;
	st.global.u32 	[%rd188+384], %r236;
	st.global.u32 	[%rd188+512], %r236;
	st.global.u32 	[%rd188+640], %r236;
	st.global.u32 	[%rd188+768], %r236;
	st.global.u32 	[%rd188+896], %r236;
	add.s32 	%r445, %r445, 512;
	add.s32 	%r444, %r444, 16;
	add.s64 	%rd188, %rd188, 2048;
	setp.eq.s32 	%p49, %r444, 0;
	@%p49 bra 	$L__BB0_74;
	bra.uni 	$L__BB0_73;
$L__BB0_74:
	setp.eq.s32 	%p50, %r92, 0;
	@%p50 bra 	$L__BB0_83;
	add.s64 	%rd34, %rd3, %rd83;
	and.b32  	%r99, %r91, 7;
	setp.lt.u32 	%p51, %r92, 8;
	@%p51 bra 	$L__BB0_77;
	mul.wide.u32 	%rd106, %r445, 4;
	add.s64 	%rd107, %rd34, %rd106;
	mov.b32 	%r237, 2147483647;
	st.global.u32 	[%rd107], %r237;
	st.global.u32 	[%rd107+128], %r237;
	st.global.u32 	[%rd107+256], %r237;
	st.global.u32 	[%rd107+384], %r237;
	st.global.u32 	[%rd107+512], %r237;
	st.global.u32 	[%rd107+640], %r237;
	st.global.u32 	[%rd107+768], %r237;
	st.global.u32 	[%rd107+896], %r237;
	add.s32 	%r445, %r445, 256;
$L__BB0_77:
	setp.eq.s32 	%p52, %r99, 0;
	@%p52 bra 	$L__BB0_83;
	and.b32  	%r102, %r91, 3;
	setp.lt.u32 	%p53, %r99, 4;
	@%p53 bra 	$L__BB0_80;
	mul.wide.u32 	%rd108, %r445, 4;
	add.s64 	%rd109, %rd34, %rd108;
	mov.b32 	%r238, 2147483647;
	st.global.u32 	[%rd109], %r238;
	st.global.u32 	[%rd109+128], %r238;
	st.global.u32 	[%rd109+256], %r238;
	st.global.u32 	[%rd109+384], %r238;
	add.s32 	%r445, %r445, 128;
$L__BB0_80:
	setp.eq.s32 	%p54, %r102, 0;
	@%p54 bra 	$L__BB0_83;
	mul.wide.u32 	%rd111, %r445, 4;
	add.s64 	%rd112, %rd83, %rd111;
	add.s64 	%rd187, %rd3, %rd112;
	neg.s32 	%r443, %r102;
$L__BB0_82:
	.pragma "nounroll";
	mov.b32 	%r239, 2147483647;
	st.global.u32 	[%rd187], %r239;
	add.s64 	%rd187, %rd187, 128;
	add.s32 	%r443, %r443, 1;
	setp.ne.s32 	%p55, %r443, 0;
	@%p55 bra 	$L__BB0_82;
$L__BB0_83:
	setp.ge.s32 	%p56, %r15, %r77;
	@%p56 bra 	$L__BB0_96;
	not.b32 	%r240, %r14;
	add.s32 	%r241, %r77, %r240;
	shr.u32 	%r242, %r241, 5;
	add.s32 	%r108, %r242, 1;
	and.b32  	%r109, %r108, 15;
	setp.lt.u32 	%p57, %r241, 480;
	mov.u32 	%r451, %r15;
	@%p57 bra 	$L__BB0_87;
	and.b32  	%r243, %r108, 268435440;
	neg.s32 	%r450, %r243;
	and.b32  	%r244, %r14, 31;
	mul.wide.u32 	%rd114, %r244, 4;
	add.s64 	%rd115, %rd83, %rd114;
	add.s64 	%rd116, %rd115, %rd2;
	add.s64 	%rd190, %rd116, 1024;
	mov.u32 	%r451, %r15;
$L__BB0_86:
	.pragma "nounroll";
	mov.b32 	%r245, 2147483647;
	st.global.u32 	[%rd190+-1024], %r245;
	st.global.u32 	[%rd190+-896], %r245;
	st.global.u32 	[%rd190+-768], %r245;
	st.global.u32 	[%rd190+-640], %r245;
	st.global.u32 	[%rd190+-512], %r245;
	st.global.u32 	[%rd190+-384], %r245;
	st.global.u32 	[%rd190+-256], %r245;
	st.global.u32 	[%rd190+-128], %r245;
	st.global.u32 	[%rd190], %r245;
	st.global.u32 	[%rd190+128], %r245;
	st.global.u32 	[%rd190+256], %r245;
	st.global.u32 	[%rd190+384], %r245;
	st.global.u32 	[%rd190+512], %r245;
	st.global.u32 	[%rd190+640], %r245;
	st.global.u32 	[%rd190+768], %r245;
	st.global.u32 	[%rd190+896], %r245;
	add.s32 	%r451, %r451, 512;
	add.s32 	%r450, %r450, 16;
	add.s64 	%rd190, %rd190, 2048;
	setp.eq.s32 	%p58, %r450, 0;
	@%p58 bra 	$L__BB0_87;
	bra.uni 	$L__BB0_86;
$L__BB0_87:
	setp.eq.s32 	%p59, %r109, 0;
	@%p59 bra 	$L__BB0_96;
	and.b32  	%r116, %r108, 7;
	setp.lt.u32 	%p60, %r109, 8;
	@%p60 bra 	$L__BB0_90;
	mul.wide.u32 	%rd117, %r451, 4;
	add.s64 	%rd118, %rd8, %rd117;
	mov.b32 	%r246, 2147483647;
	st.global.u32 	[%rd118], %r246;
	st.global.u32 	[%rd118+128], %r246;
	st.global.u32 	[%rd118+256], %r246;
	st.global.u32 	[%rd118+384], %r246;
	st.global.u32 	[%rd118+512], %r246;
	st.global.u32 	[%rd118+640], %r246;
	st.global.u32 	[%rd118+768], %r246;
	st.global.u32 	[%rd118+896], %r246;
	add.s32 	%r451, %r451, 256;
$L__BB0_90:
	setp.eq.s32 	%p61, %r116, 0;
	@%p61 bra 	$L__BB0_96;
	and.b32  	%r119, %r108, 3;
	setp.lt.u32 	%p62, %r116, 4;
	@%p62 bra 	$L__BB0_93;
	mul.wide.u32 	%rd119, %r451, 4;
	add.s64 	%rd120, %rd8, %rd119;
	mov.b32 	%r247, 2147483647;
	st.global.u32 	[%rd120], %r247;
	st.global.u32 	[%rd120+128], %r247;
	st.global.u32 	[%rd120+256], %r247;
	st.global.u32 	[%rd120+384], %r247;
	add.s32 	%r451, %r451, 128;
$L__BB0_93:
	setp.eq.s32 	%p63, %r119, 0;
	@%p63 bra 	$L__BB0_96;
	mul.wide.u32 	%rd122, %r451, 4;
	add.s64 	%rd123, %rd83, %rd122;
	add.s64 	%rd189, %rd2, %rd123;
	neg.s32 	%r449, %r119;
$L__BB0_95:
	.pragma "nounroll";
	mov.b32 	%r248, 2147483647;
	st.global.u32 	[%rd189], %r248;
	add.s64 	%rd189, %rd189, 128;
	add.s32 	%r449, %r449, 1;
	setp.ne.s32 	%p64, %r449, 0;
	@%p64 bra 	$L__BB0_95;
$L__BB0_96:
	setp.ge.s32 	%p65, %r15, %r78;
	@%p65 bra 	$L__BB0_109;
	not.b32 	%r249, %r14;
	add.s32 	%r250, %r78, %r249;
	shr.u32 	%r251, %r250, 5;
	add.s32 	%r125, %r251, 1;
	and.b32  	%r126, %r125, 15;
	setp.lt.u32 	%p66, %r250, 480;
	mov.u32 	%r454, %r15;
	@%p66 bra 	$L__BB0_100;
	and.b32  	%r252, %r125, 268435440;
	neg.s32 	%r452, %r252;
	and.b32  	%r253, %r14, 31;
	mul.wide.u32 	%rd125, %r253, 4;
	add.s64 	%rd126, %rd83, %rd125;
	add.s64 	%rd127, %rd126, %rd1;
	add.s64 	%rd191, %rd127, 1024;
	mov.u32 	%r454, %r15;
$L__BB0_99:
	.pragma "nounroll";
	mov.b32 	%r254, 2147483647;
	st.global.u32 	[%rd191+-1024], %r254;
	st.global.u32 	[%rd191+-896], %r254;
	st.global.u32 	[%rd191+-768], %r254;
	st.global.u32 	[%rd191+-640], %r254;
	st.global.u32 	[%rd191+-512], %r254;
	st.global.u32 	[%rd191+-384], %r254;
	st.global.u32 	[%rd191+-256], %r254;
	st.global.u32 	[%rd191+-128], %r254;
	st.global.u32 	[%rd191], %r254;
	st.global.u32 	[%rd191+128], %r254;
	st.global.u32 	[%rd191+256], %r254;
	st.global.u32 	[%rd191+384], %r254;
	st.global.u32 	[%rd191+512], %r254;
	st.global.u32 	[%rd191+640], %r254;
	st.global.u32 	[%rd191+768], %r254;
	st.global.u32 	[%rd191+896], %r254;
	add.s32 	%r454, %r454, 512;
	add.s32 	%r452, %r452, 16;
	add.s64 	%rd191, %rd191, 2048;
	setp.ne.s32 	%p67, %r452, 0;
	@%p67 bra 	$L__BB0_99;
$L__BB0_100:
	setp.eq.s32 	%p68, %r126, 0;
	@%p68 bra 	$L__BB0_109;
	add.s64 	%rd49, %rd1, %rd83;
	and.b32  	%r137, %r125, 7;
	setp.lt.u32 	%p69, %r126, 8;
	@%p69 bra 	$L__BB0_103;
	mul.wide.u32 	%rd129, %r454, 4;
	add.s64 	%rd130, %rd49, %rd129;
	mov.b32 	%r255, 2147483647;
	st.global.u32 	[%rd130], %r255;
	st.global.u32 	[%rd130+128], %r255;
	st.global.u32 	[%rd130+256], %r255;
	st.global.u32 	[%rd130+384], %r255;
	st.global.u32 	[%rd130+512], %r255;
	st.global.u32 	[%rd130+640], %r255;
	st.global.u32 	[%rd130+768], %r255;
	st.global.u32 	[%rd130+896], %r255;
	add.s32 	%r454, %r454, 256;
$L__BB0_103:
	setp.eq.s32 	%p70, %r137, 0;
	@%p70 bra 	$L__BB0_109;
	and.b32  	%r140, %r125, 3;
	setp.lt.u32 	%p71, %r137, 4;
	@%p71 bra 	$L__BB0_106;
	mul.wide.u32 	%rd131, %r454, 4;
	add.s64 	%rd132, %rd49, %rd131;
	mov.b32 	%r256, 2147483647;
	st.global.u32 	[%rd132], %r256;
	st.global.u32 	[%rd132+128], %r256;
	st.global.u32 	[%rd132+256], %r256;
	st.global.u32 	[%rd132+384], %r256;
	add.s32 	%r454, %r454, 128;
$L__BB0_106:
	setp.eq.s32 	%p72, %r140, 0;
	@%p72 bra 	$L__BB0_109;
	mul.wide.u32 	%rd134, %r454, 4;
	add.s64 	%rd135, %rd83, %rd134;
	add.s64 	%rd192, %rd1, %rd135;
	neg.s32 	%r457, %r140;
$L__BB0_108:
	.pragma "nounroll";
	mov.b32 	%r257, 2147483647;
	st.global.u32 	[%rd192], %r257;
	add.s64 	%rd192, %rd192, 128;
	add.s32 	%r457, %r457, 1;
	setp.ne.s32 	%p73, %r457, 0;
	@%p73 bra 	$L__BB0_108;
$L__BB0_109:
	setp.ge.s32 	%p74, %r426, %r168;
	@%p74 bra 	$L__BB0_127;
	sub.s32 	%r459, %r168, %r426;
	add.s64 	%rd53, %rd1, %rd83;
	add.s32 	%r458, %r426, %r15;
	add.s64 	%rd54, %rd2, %rd83;
	add.s64 	%rd55, %rd3, %rd83;
	add.s64 	%rd56, %rd4, %rd83;
	mov.f32 	%f68, 0f3F800000;
	sub.f32 	%f42, %f68, %f3;
	sub.f32 	%f43, %f68, %f2;
	sub.f32 	%f44, %f68, %f1;
	mov.f32 	%f331, 0f00000000;
	mov.b32 	%r461, 0;
	mov.f32 	%f330, %f331;
	mov.u32 	%r463, %r462;
	mov.u32 	%r464, %r462;
$L__BB0_111:
	min.s32 	%r259, %r459, 32;
	mul.wide.s32 	%rd57, %r458, 4;
	add.s32 	%r155, %r259, -1;
	add.s32 	%r156, %r259, %r460;
	setp.ge.s32 	%p76, %r458, %r168;
	mov.pred 	%p168, 0;
	mov.f32 	%f325, 0f7FFFFFFF;
	mov.f32 	%f323, 0f3F800000;
	mov.f32 	%f324, %f323;
	@%p76 bra 	$L__BB0_113;
	add.s64 	%rd137, %rd5, %rd57;
	ld.global.nc.f32 	%f325, [%rd137];
	abs.f32 	%f71, %f325;
	setp.ne.f32 	%p168, %f71, 0f7F800000;
	mov.f32 	%f323, %f42;
	mov.f32 	%f324, %f43;
$L__BB0_113:
	setp.ge.s32 	%p77, %r458, %r168;
	setp.lt.s32 	%p78, %r458, %r168;
	setp.lt.u32 	%p79, %r15, 16;
	setp.lt.u32 	%p80, %r15, 8;
	setp.lt.u32 	%p81, %r15, 4;
	setp.lt.u32 	%p82, %r15, 2;
	setp.eq.s32 	%p83, %r15, 0;
	selp.f32 	%f73, %f44, 0f3F800000, %p168;
	mul.f32 	%f74, %f1, %f325;
	selp.f32 	%f75, %f74, 0f00000000, %p168;
	mov.b32 	%r260, %f73;
	shfl.sync.up.b32	%r261|%p84, %r260, 1, 0, -1;
	mov.b32 	%r262, %f75;
	shfl.sync.up.b32	%r263|%p85, %r262, 1, 0, -1;
	mov.b32 	%f76, %r263;
	mov.b32 	%f77, %r261;
	fma.rn.f32 	%f78, %f73, %f76, %f75;
	selp.f32 	%f79, 0f3F800000, %f77, %p83;
	mul.f32 	%f80, %f73, %f79;
	selp.f32 	%f81, %f75, %f78, %p83;
	mov.b32 	%r264, %f80;
	shfl.sync.up.b32	%r265|%p86, %r264, 2, 0, -1;
	mov.b32 	%r266, %f81;
	shfl.sync.up.b32	%r267|%p87, %r266, 2, 0, -1;
	mov.b32 	%f82, %r267;
	mov.b32 	%f83, %r265;
	mul.f32 	%f84, %f80, %f83;
	fma.rn.f32 	%f85, %f80, %f82, %f81;
	selp.f32 	%f86, %f80, %f84, %p82;
	selp.f32 	%f87, %f81, %f85, %p82;
	mov.b32 	%r268, %f86;
	shfl.sync.up.b32	%r269|%p88, %r268, 4, 0, -1;
	mov.b32 	%r270, %f87;
	shfl.sync.up.b32	%r271|%p89, %r270, 4, 0, -1;
	mov.b32 	%f88, %r271;
	mov.b32 	%f89, %r269;
	mul.f32 	%f90, %f86, %f89;
	fma.rn.f32 	%f91, %f86, %f88, %f87;
	selp.f32 	%f92, %f86, %f90, %p81;
	selp.f32 	%f93, %f87, %f91, %p81;
	mov.b32 	%r272, %f92;
	shfl.sync.up.b32	%r273|%p90, %r272, 8, 0, -1;
	mov.b32 	%r274, %f93;
	shfl.sync.up.b32	%r275|%p91, %r274, 8, 0, -1;
	mov.b32 	%f94, %r275;
	mov.b32 	%f95, %r273;
	mul.f32 	%f96, %f92, %f95;
	fma.rn.f32 	%f97, %f92, %f94, %f93;
	selp.f32 	%f98, %f92, %f96, %p80;
	selp.f32 	%f99, %f93, %f97, %p80;
	mov.b32 	%r276, %f98;
	shfl.sync.up.b32	%r277|%p92, %r276, 16, 0, -1;
	mov.b32 	%r278, %f99;
	shfl.sync.up.b32	%r279|%p93, %r278, 16, 0, -1;
	mov.b32 	%f100, %r279;
	mov.b32 	%f101, %r277;
	mul.f32 	%f102, %f98, %f101;
	fma.rn.f32 	%f103, %f98, %f100, %f99;
	selp.f32 	%f104, %f98, %f102, %p79;
	selp.f32 	%f105, %f99, %f103, %p79;
	shfl.sync.idx.b32	%r280|%p94, %r464, 0, 31, -1;
	mov.b32 	%f106, %r280;
	fma.rn.f32 	%f107, %f104, %f106, %f105;
	mov.b32 	%r281, %f107;
	shfl.sync.idx.b32	%r464|%p95, %r281, %r155, 31, -1;
	shfl.sync.up.b32	%r282|%p96, %r281, 1, 0, -1;
	mov.b32 	%f108, %r282;
	selp.f32 	%f109, %f106, %f108, %p83;
	selp.f32 	%f110, %f325, %f109, %p168;
	mul.f32 	%f111, %f2, %f110;
	selp.f32 	%f112, %f111, 0f00000000, %p78;
	mov.b32 	%r283, %f324;
	shfl.sync.up.b32	%r284|%p97, %r283, 1, 0, -1;
	mov.b32 	%r285, %f112;
	shfl.sync.up.b32	%r286|%p98, %r285, 1, 0, -1;
	mov.b32 	%f113, %r286;
	mov.b32 	%f114, %r284;
	fma.rn.f32 	%f115, %f324, %f113, %f112;
	selp.f32 	%f116, 0f3F800000, %f114, %p83;
	mul.f32 	%f117, %f324, %f116;
	selp.f32 	%f118, %f112, %f115, %p83;
	mov.b32 	%r287, %f117;
	shfl.sync.up.b32	%r288|%p99, %r287, 2, 0, -1;
	mov.b32 	%r289, %f118;
	shfl.sync.up.b32	%r290|%p100, %r289, 2, 0, -1;
	mov.b32 	%f119, %r290;
	mov.b32 	%f120, %r288;
	mul.f32 	%f121, %f117, %f120;
	fma.rn.f32 	%f122, %f117, %f119, %f118;
	selp.f32 	%f123, %f117, %f121, %p82;
	selp.f32 	%f124, %f118, %f122, %p82;
	mov.b32 	%r291, %f123;
	shfl.sync.up.b32	%r292|%p101, %r291, 4, 0, -1;
	mov.b32 	%r293, %f124;
	shfl.sync.up.b32	%r294|%p102, %r293, 4, 0, -1;
	mov.b32 	%f125, %r294;
	mov.b32 	%f126, %r292;
	mul.f32 	%f127, %f123, %f126;
	fma.rn.f32 	%f128, %f123, %f125, %f124;
	selp.f32 	%f129, %f123, %f127, %p81;
	selp.f32 	%f130, %f124, %f128, %p81;
	mov.b32 	%r295, %f129;
	shfl.sync.up.b32	%r296|%p103, %r295, 8, 0, -1;
	mov.b32 	%r297, %f130;
	shfl.sync.up.b32	%r298|%p104, %r297, 8, 0, -1;
	mov.b32 	%f131, %r298;
	mov.b32 	%f132, %r296;
	mul.f32 	%f133, %f129, %f132;
	fma.rn.f32 	%f134, %f129, %f131, %f130;
	selp.f32 	%f135, %f129, %f133, %p80;
	selp.f32 	%f136, %f130, %f134, %p80;
	mov.b32 	%r299, %f135;
	shfl.sync.up.b32	%r300|%p105, %r299, 16, 0, -1;
	mov.b32 	%r301, %f136;
	shfl.sync.up.b32	%r302|%p106, %r301, 16, 0, -1;
	mov.b32 	%f137, %r302;
	mov.b32 	%f138, %r300;
	mul.f32 	%f139, %f135, %f138;
	fma.rn.f32 	%f140, %f135, %f137, %f136;
	selp.f32 	%f141, %f135, %f139, %p79;
	selp.f32 	%f142, %f136, %f140, %p79;
	shfl.sync.idx.b32	%r303|%p107, %r463, 0, 31, -1;
	mov.b32 	%f143, %r303;
	fma.rn.f32 	%f144, %f141, %f143, %f142;
	mov.b32 	%r304, %f144;
	shfl.sync.idx.b32	%r463|%p108, %r304, %r155, 31, -1;
	mul.f32 	%f145, %f3, %f110;
	selp.f32 	%f146, %f145, 0f00000000, %p78;
	mov.b32 	%r305, %f323;
	shfl.sync.up.b32	%r306|%p109, %r305, 1, 0, -1;
	mov.b32 	%r307, %f146;
	shfl.sync.up.b32	%r308|%p110, %r307, 1, 0, -1;
	mov.b32 	%f147, %r308;
	mov.b32 	%f148, %r306;
	fma.rn.f32 	%f149, %f323, %f147, %f146;
	selp.f32 	%f150, 0f3F800000, %f148, %p83;
	mul.f32 	%f151, %f323, %f150;
	selp.f32 	%f152, %f146, %f149, %p83;
	mov.b32 	%r309, %f151;
	shfl.sync.up.b32	%r310|%p111, %r309, 2, 0, -1;
	mov.b32 	%r311, %f152;
	shfl.sync.up.b32	%r312|%p112, %r311, 2, 0, -1;
	mov.b32 	%f153, %r312;
	mov.b32 	%f154, %r310;
	mul.f32 	%f155, %f151, %f154;
	fma.rn.f32 	%f156, %f151, %f153, %f152;
	selp.f32 	%f157, %f151, %f155, %p82;
	selp.f32 	%f158, %f152, %f156, %p82;
	mov.b32 	%r313, %f157;
	shfl.sync.up.b32	%r314|%p113, %r313, 4, 0, -1;
	mov.b32 	%r315, %f158;
	shfl.sync.up.b32	%r316|%p114, %r315, 4, 0, -1;
	mov.b32 	%f159, %r316;
	mov.b32 	%f160, %r314;
	mul.f32 	%f161, %f157, %f160;
	fma.rn.f32 	%f162, %f157, %f159, %f158;
	selp.f32 	%f163, %f157, %f161, %p81;
	selp.f32 	%f164, %f158, %f162, %p81;
	mov.b32 	%r317, %f163;
	shfl.sync.up.b32	%r318|%p115, %r317, 8, 0, -1;
	mov.b32 	%r319, %f164;
	shfl.sync.up.b32	%r320|%p116, %r319, 8, 0, -1;
	mov.b32 	%f165, %r320;
	mov.b32 	%f166, %r318;
	mul.f32 	%f167, %f163, %f166;
	fma.rn.f32 	%f168, %f163, %f165, %f164;
	selp.f32 	%f169, %f163, %f167, %p80;
	selp.f32 	%f170, %f164, %f168, %p80;
	mov.b32 	%r321, %f169;
	shfl.sync.up.b32	%r322|%p117, %r321, 16, 0, -1;
	mov.b32 	%r323, %f170;
	shfl.sync.up.b32	%r324|%p118, %r323, 16, 0, -1;
	mov.b32 	%f171, %r324;
	mov.b32 	%f172, %r322;
	mul.f32 	%f173, %f169, %f172;
	fma.rn.f32 	%f174, %f169, %f171, %f170;
	selp.f32 	%f175, %f169, %f173, %p79;
	selp.f32 	%f176, %f170, %f174, %p79;
	shfl.sync.idx.b32	%r325|%p119, %r462, 0, 31, -1;
	mov.b32 	%f177, %r325;
	fma.rn.f32 	%f178, %f175, %f177, %f176;
	mov.b32 	%r326, %f178;
	shfl.sync.idx.b32	%r462|%p120, %r326, %r155, 31, -1;
	add.s32 	%r160, %r461, %r15;
	shl.b32 	%r327, %r160, 2;
	mov.u32 	%r328, s;
	add.s32 	%r329, %r328, %r327;
	st.shared.f32 	[%r329], %f107;
	add.s32 	%r330, %r19, %r327;
	st.shared.f32 	[%r330], %f144;
	add.s32 	%r331, %r329, %r16;
	st.shared.f32 	[%r331], %f178;
	bar.warp.sync 	-1;
	mov.f32 	%f328, 0f7FFFFFFF;
	mov.f32 	%f329, %f328;
	@%p77 bra 	$L__BB0_122;
	sub.s32 	%r161, %r160, %r3;
	sub.s32 	%r332, %r160, %r5;
	shr.s32 	%r333, %r332, 31;
	and.b32  	%r334, %r333, %r170;
	add.s32 	%r335, %r334, %r332;
	sub.s32 	%r162, %r160, %r7;
	setp.lt.s32 	%p121, %r458, %r11;
	shl.b32 	%r336, %r335, 2;
	add.s32 	%r163, %r19, %r336;
	mov.f32 	%f328, 0f7FFFFFFF;
	@%p121 bra 	$L__BB0_116;
	shr.s32 	%r337, %r161, 31;
	and.b32  	%r338, %r337, %r170;
	add.s32 	%r339, %r338, %r161;
	shl.b32 	%r340, %r339, 2;
	mov.u32 	%r341, s;
	add.s32 	%r342, %r341, %r340;
	ld.shared.f32 	%f180, [%r342];
	ld.shared.f32 	%f181, [%r163];
	sub.f32 	%f182, %f180, %f181;
	abs.f32 	%f328, %f182;
	add.s64 	%rd138, %rd56, %rd57;
	st.global.f32 	[%rd138], %f328;
$L__BB0_116:
	setp.lt.s32 	%p122, %r458, %r13;
	mov.f32 	%f329, 0f7FFFFFFF;
	@%p122 bra 	$L__BB0_118;
	ld.shared.f32 	%f184, [%r163];
	shr.s32 	%r343, %r162, 31;
	and.b32  	%r344, %r343, %r170;
	add.s32 	%r345, %r344, %r162;
	shl.b32 	%r346, %r170, 2;
	add.s32 	%r347, %r19, %r346;
	shl.b32 	%r348, %r345, 2;
	add.s32 	%r349, %r347, %r348;
	ld.shared.f32 	%f185, [%r349];
	sub.f32 	%f186, %f184, %f185;
	abs.f32 	%f187, %f186;
	neg.f32 	%f329, %f187;
	add.s64 	%rd139, %rd55, %rd57;
	st.global.f32 	[%rd139], %f329;
$L__BB0_118:
	setp.le.s32 	%p123, %r458, %r11;
	@%p123 bra 	$L__BB0_120;
	mov.b32 	%r350, %f328;
	shfl.sync.up.b32	%r351|%p125, %r350, 1, 0, -1;
	mov.b32 	%f188, %r351;
	selp.f32 	%f189, %f330, %f188, %p83;
	sub.f32 	%f190, %f328, %f189;
	add.s64 	%rd140, %rd54, %rd57;
	st.global.f32 	[%rd140], %f190;
$L__BB0_120:
	setp.le.s32 	%p126, %r458, %r13;
	@%p126 bra 	$L__BB0_122;
	mov.b32 	%r352, %f329;
	shfl.sync.up.b32	%r353|%p128, %r352, 1, 0, -1;
	mov.b32 	%f191, %r353;
	selp.f32 	%f192, %f331, %f191, %p83;
	sub.f32 	%f193, %f192, %f329;
	add.s64 	%rd141, %rd53, %rd57;
	st.global.f32 	[%rd141], %f193;
$L__BB0_122:
	setp.lt.s32 	%p129, %r156, %r11;
	@%p129 bra 	$L__BB0_124;
	mov.b32 	%r354, %f328;
	shfl.sync.idx.b32	%r355|%p130, %r354, %r155, 31, -1;
	mov.b32 	%f330, %r355;
$L__BB0_124:
	setp.lt.s32 	%p131, %r156, %r13;
	@%p131 bra 	$L__BB0_126;
	mov.b32 	%r356, %f329;
	shfl.sync.idx.b32	%r357|%p132, %r356, %r155, 31, -1;
	mov.b32 	%f331, %r357;
$L__BB0_126:
	add.s32 	%r358, %r461, 32;
	setp.eq.s32 	%p133, %r358, %r170;
	selp.b32 	%r461, 0, %r358, %p133;
	add.s32 	%r165, %r460, 32;
	add.s32 	%r359, %r460, 33;
	add.s32 	%r459, %r459, -32;
	add.s32 	%r458, %r458, 32;
	setp.lt.s32 	%p134, %r359, %r168;
	mov.u32 	%r460, %r165;
	@%p134 bra 	$L__BB0_111;
$L__BB0_127:
	ret;

}
	// .globl	gatorosc_many_series_one_param_f32
.visible .entry gatorosc_many_series_one_param_f32(
	.param .u64 .ptr .align 1 gatorosc_many_series_one_param_f32_param_0,
	.param .u64 .ptr .align 1 gatorosc_many_series_one_param_f32_param_1,
	.param .u32 gatorosc_many_series_one_param_f32_param_2,
	.param .u32 gatorosc_many_series_one_param_f32_param_3,
	.param .u32 gatorosc_many_series_one_param_f32_param_4,
	.param .u32 gatorosc_many_series_one_param_f32_param_5,
	.param .u32 gatorosc_many_series_one_param_f32_param_6,
	.param .u32 gatorosc_many_series_one_param_f32_param_7,
	.param .u32 gatorosc_many_series_one_param_f32_param_8,
	.param .u32 gatorosc_many_series_one_param_f32_param_9,
	.param .u32 gatorosc_many_series_one_param_f32_param_10,
	.param .u64 .ptr .align 1 gatorosc_many_series_one_param_f32_param_11,
	.param .u64 .ptr .align 1 gatorosc_many_series_one_param_f32_param_12,
	.param .u64 .ptr .align 1 gatorosc_many_series_one_param_f32_param_13,
	.param .u64 .ptr .align 1 gatorosc_many_series_one_param_f32_param_14
)
{
	.reg .pred 	%p<33>;
	.reg .b16 	%rs<18>;
	.reg .b32 	%r<163>;
	.reg .b32 	%f<173>;
	.reg .b64 	%rd<88>;

	ld.param.u64 	%rd18, [gatorosc_many_series_one_param_f32_param_1];
	ld.param.u32 	%r53, [gatorosc_many_series_one_param_f32_param_2];
	ld.param.u32 	%r54, [gatorosc_many_series_one_param_f32_param_3];
	ld.param.u32 	%r61, [gatorosc_many_series_one_param_f32_param_10];
	ld.param.u64 	%rd19, [gatorosc_many_series_one_param_f32_param_11];
	ld.param.u64 	%rd20, [gatorosc_many_series_one_param_f32_param_12];
	ld.param.u64 	%rd21, [gatorosc_many_series_one_param_f32_param_13];
	ld.param.u64 	%rd22, [gatorosc_many_series_one_param_f32_param_14];
	cvta.to.global.u64 	%rd1, %rd22;
	cvta.to.global.u64 	%rd2, %rd20;
	cvta.to.global.u64 	%rd3, %rd21;
	cvta.to.global.u64 	%rd4, %rd19;
	mov.u32 	%r62, %ctaid.x;
	mov.u32 	%r63, %ntid.x;
	mov.u32 	%r1, %tid.x;
	mad.lo.s32 	%r2, %r62, %r63, %r1;
	setp.ge.s32 	%p1, %r2, %r53;
	@%p1 bra 	$L__BB1_36;
	ld.param.u32 	%r143, [gatorosc_many_series_one_param_f32_param_8];
	ld.param.u32 	%r137, [gatorosc_many_series_one_param_f32_param_6];
	cvta.to.global.u64 	%rd23, %rd18;
	cvt.s64.s32 	%rd5, %r2;
	mul.wide.s32 	%rd24, %r2, 4;
	add.s64 	%rd25, %rd23, %rd24;
	ld.global.nc.u32 	%r161, [%rd25];
	max.s32 	%r4, %r137, %r143;
	setp.lt.s32 	%p2, %r54, 1;
	@%p2 bra 	$L__BB1_10;
	setp.lt.u32 	%p3, %r54, 4;
	mov.b32 	%r150, 0;
	@%p3 bra 	$L__BB1_5;
	and.b32  	%r150, %r54, 2147483644;
	neg.s32 	%r148, %r150;
	cvt.s64.s32 	%rd6, %r53;
	mul.wide.s32 	%rd26, %r53, 4;
	add.s64 	%rd7, %rd1, %rd26;
	shl.b64 	%rd87, %rd5, 2;
	mul.wide.s32 	%rd27, %r53, 8;
	mul.wide.s32 	%rd28, %r53, 12;
	add.s64 	%rd9, %rd3, %rd26;
	add.s64 	%rd10, %rd2, %rd26;
	add.s64 	%rd11, %rd4, %rd27;
	add.s64 	%rd12, %rd4, %rd28;
$L__BB1_4:
	.pragma "nounroll";
	add.s64 	%rd29, %rd4, %rd87;
	mov.b32 	%r65, 2147483647;
	st.global.u32 	[%rd29], %r65;
	add.s64 	%rd30, %rd2, %rd87;
	st.global.u32 	[%rd30], %r65;
	add.s64 	%rd31, %rd3, %rd87;
	st.global.u32 	[%rd31], %r65;
	add.s64 	%rd32, %rd1, %rd87;
	st.global.u32 	[%rd32], %r65;
	shl.b64 	%rd33, %rd6, 2;
	add.s64 	%rd34, %rd29, %rd33;
	st.global.u32 	[%rd34], %r65;
	add.s64 	%rd35, %rd10, %rd87;
	st.global.u32 	[%rd35], %r65;
	add.s64 	%rd36, %rd9, %rd87;
	st.global.u32 	[%rd36], %r65;
	add.s64 	%rd37, %rd7, %rd87;
	st.global.u32 	[%rd37], %r65;
	add.s64 	%rd38, %rd11, %rd87;
	st.global.u32 	[%rd38], %r65;
	shl.b64 	%rd39, %rd6, 3;
	add.s64 	%rd40, %rd30, %rd39;
	st.global.u32 	[%rd40], %r65;
	add.s64 	%rd41, %rd31, %rd39;
	st.global.u32 	[%rd41], %r65;
	add.s64 	%rd42, %rd32, %rd39;
	st.global.u32 	[%rd42], %r65;
	add.s64 	%rd43, %rd12, %rd87;
	st.global.u32 	[%rd43], %r65;
	mul.lo.s64 	%rd44, %rd6, 12;
	add.s64 	%rd45, %rd30, %rd44;
	st.global.u32 	[%rd45], %r65;
	add.s64 	%rd46, %rd31, %rd44;
	st.global.u32 	[%rd46], %r65;
	add.s64 	%rd47, %rd32, %rd44;
	st.global.u32 	[%rd47], %r65;
	add.s32 	%r148, %r148, 4;
	shl.b64 	%rd48, %rd6, 4;
	add.s64 	%rd87, %rd87, %rd48;
	setp.ne.s32 	%p4, %r148, 0;
	@%p4 bra 	$L__BB1_4;
$L__BB1_5:
	and.b32  	%r10, %r54, 3;
	setp.eq.s32 	%p5, %r10, 0;
	@%p5 bra 	$L__BB1_10;
	cvt.s64.s32 	%rd15, %r53;
	setp.eq.s32 	%p6, %r10, 1;
	@%p6 bra 	$L__BB1_8;
	cvt.u64.u32 	%rd49, %r150;
	mad.lo.s64 	%rd50, %rd49, %rd15, %rd5;
	shl.b64 	%rd51, %rd50, 2;
	add.s64 	%rd52, %rd4, %rd51;
	mov.b32 	%r66, 2147483647;
	st.global.u32 	[%rd52], %r66;
	add.s64 	%rd53, %rd2, %rd51;
	st.global.u32 	[%rd53], %r66;
	add.s64 	%rd54, %rd3, %rd51;
	st.global.u32 	[%rd54], %r66;
	add.s64 	%rd55, %rd1, %rd51;
	st.global.u32 	[%rd55], %r66;
	shl.b64 	%rd56, %rd15, 2;
	add.s64 	%rd57, %rd52, %rd56;
	st.global.u32 	[%rd57], %r66;
	add.s64 	%rd58, %rd53, %rd56;
	st.global.u32 	[%rd58], %r66;
	add.s64 	%rd59, %rd54, %rd56;
	st.global.u32 	[%rd59], %r66;
	add.s64 	%rd60, %rd55, %rd56;
	st.global.u32 	[%rd60], %r66;
	add.s32 	%r150, %r150, 2;
$L__BB1_8:
	and.b32  	%r67, %r54, 1;
	setp.eq.b32 	%p7, %r67, 1;
	not.pred 	%p8, %p7;
	@%p8 bra 	$L__BB1_10;
	cvt.u64.u32 	%rd61, %r150;
	mad.lo.s64 	%rd62, %rd61, %rd15, %rd5;
	shl.b64 	%rd63, %rd62, 2;
	add.s64 	%rd64, %rd4, %rd63;
	mov.b32 	%r68, 2147483647;
	st.global.u32 	[%rd64], %r68;
	add.s64 	%rd65, %rd2, %rd63;
	st.global.u32 	[%rd65], %r68;
	add.s64 	%rd66, %rd3, %rd63;
	st.global.u32 	[%rd66], %r68;
	add.s64 	%rd67, %rd1, %rd63;
	st.global.u32 	[%rd67], %r68;
$L__BB1_10:
	ld.param.u32 	%r144, [gatorosc_many_series_one_param_f32_param_8];
	ld.param.u32 	%r138, [gatorosc_many_series_one_param_f32_param_6];
	ld.param.u32 	%r132, [gatorosc_many_series_one_param_f32_param_4];
	setp.ge.s32 	%p9, %r161, %r54;
	min.s32 	%r69, %r132, %r138;
	min.s32 	%r70, %r69, %r144;
	setp.lt.s32 	%p10, %r70, 1;
	or.pred  	%p11, %p10, %p9;
	@%p11 bra 	$L__BB1_36;
	ld.param.u32 	%r145, [gatorosc_many_series_one_param_f32_param_8];
	ld.param.u32 	%r139, [gatorosc_many_series_one_param_f32_param_6];
	ld.param.u32 	%r133, [gatorosc_many_series_one_param_f32_param_4];
	ld.param.u64 	%rd85, [gatorosc_many_series_one_param_f32_param_0];
	add.s32 	%r71, %r133, 1;
	cvt.rn.f32.u32 	%f42, %r71;
	mov.f32 	%f43, 0f40000000;
	div.rn.f32 	%f1, %f43, %f42;
	add.s32 	%r72, %r139, 1;
	cvt.rn.f32.u32 	%f44, %r72;
	div.rn.f32 	%f2, %f43, %f44;
	add.s32 	%r73, %r145, 1;
	cvt.rn.f32.u32 	%f45, %r73;
	div.rn.f32 	%f3, %f43, %f45;
	mul.lo.s32 	%r74, %r1, %r61;
	mov.u32 	%r75, smem;
	mad.lo.s32 	%r13, %r74, 12, %r75;
	shl.b32 	%r76, %r61, 2;
	add.s32 	%r14, %r13, %r76;
	shl.b32 	%r15, %r61, 3;
	mul.wide.s32 	%rd68, %r161, %r53;
	add.s64 	%rd69, %rd68, %rd5;
	cvta.to.global.u64 	%rd70, %rd85;
	shl.b64 	%rd71, %rd69, 2;
	add.s64 	%rd72, %rd70, %rd71;
	ld.global.nc.f32 	%f46, [%rd72];
	abs.f32 	%f47, %f46;
	setp.equ.f32 	%p12, %f47, 0f7F800000;
	selp.f32 	%f150, 0f00000000, %f46, %p12;
	max.s32 	%r16, %r133, %r4;
	setp.lt.s32 	%p13, %r61, 1;
	@%p13 bra 	$L__BB1_23;
	and.b32  	%r17, %r61, 7;
	setp.lt.u32 	%p14, %r61, 8;
	mov.b32 	%r151, 0;
	@%p14 bra 	$L__BB1_15;
	and.b32  	%r151, %r61, 2147483640;
	neg.s32 	%r157, %r151;
	mul.lo.s32 	%r79, %r1, 12;
	mad.lo.s32 	%r80, %r79, %r61, %r75;
	add.s32 	%r156, %r80, 16;
	add.s32 	%r81, %r79, 8;
	mad.lo.s32 	%r82, %r61, %r81, %r75;
	add.s32 	%r155, %r82, 16;
	add.s32 	%r83, %r79, 4;
	mad.lo.s32 	%r84, %r61, %r83, %r75;
	add.s32 	%r154, %r84, 16;
$L__BB1_14:
	.pragma "nounroll";
	st.shared.f32 	[%r156+-16], %f150;
	st.shared.f32 	[%r154+-16], %f150;
	st.shared.f32 	[%r155+-16], %f150;
	st.shared.f32 	[%r156+-12], %f150;
	st.shared.f32 	[%r154+-12], %f150;
	st.shared.f32 	[%r155+-12], %f150;
	st.shared.f32 	[%r156+-8], %f150;
	st.shared.f32 	[%r154+-8], %f150;
	st.shared.f32 	[%r155+-8], %f150;
	st.shared.f32 	[%r156+-4], %f150;
	st.shared.f32 	[%r154+-4], %f150;
	st.shared.f32 	[%r155+-4], %f150;
	st.shared.f32 	[%r156], %f150;
	st.shared.f32 	[%r154], %f150;
	st.shared.f32 	[%r155], %f150;
	st.shared.f32 	[%r156+4], %f150;
	st.shared.f32 	[%r154+4], %f150;
	st.shared.f32 	[%r155+4], %f150;
	st.shared.f32 	[%r156+8], %f150;
	st.shared.f32 	[%r154+8], %f150;
	st.shared.f32 	[%r155+8], %f150;
	st.shared.f32 	[%r156+12], %f150;
	st.shared.f32 	[%r154+12], %f150;
	st.shared.f32 	[%r155+12], %f150;
	add.s32 	%r157, %r157, 8;
	add.s32 	%r156, %r156, 32;
	add.s32 	%r155, %r155, 32;
	add.s32 	%r154, %r154, 32;
	setp.eq.s32 	%p15, %r157, 0;
	@%p15 bra 	$L__BB1_15;
	bra.uni 	$L__BB1_14;
$L__BB1_15:
	setp.eq.s32 	%p16, %r17, 0;
	@%p16 bra 	$L__BB1_23;
	and.b32  	%r24, %r61, 3;
	setp.lt.u32 	%p17, %r17, 4;
	@%p17 bra 	$L__BB1_18;
	shl.b32 	%r85, %r151, 2;
	add.s32 	%r86, %r13, %r85;
	st.shared.f32 	[%r86], %f150;
	add.s32 	%r87, %r14, %r85;
	st.shared.f32 	[%r87], %f150;
	add.s32 	%r88, %r86, %r15;
	st.shared.f32 	[%r88], %f150;
	st.shared.f32 	[%r86+4], %f150;
	st.shared.f32 	[%r87+4], %f150;
	st.shared.f32 	[%r88+4], %f150;
	st.shared.f32 	[%r86+8], %f150;
	st.shared.f32 	[%r87+8], %f150;
	st.shared.f32 	[%r88+8], %f150;
	st.shared.f32 	[%r86+12], %f150;
	st.shared.f32 	[%r87+12], %f150;
	st.shared.f32 	[%r88+12], %f150;
	add.s32 	%r151, %r151, 4;
$L__BB1_18:
	setp.eq.s32 	%p18, %r24, 0;
	@%p18 bra 	$L__BB1_23;
	setp.eq.s32 	%p19, %r24, 1;
	@%p19 bra 	$L__BB1_21;
	shl.b32 	%r89, %r151, 2;
	add.s32 	%r90, %r13, %r89;
	st.shared.f32 	[%r90], %f150;
	add.s32 	%r91, %r14, %r89;
	st.shared.f32 	[%r91], %f150;
	add.s32 	%r92, %r90, %r15;
	st.shared.f32 	[%r92], %f150;
	st.shared.f32 	[%r90+4], %f150;
	st.shared.f32 	[%r91+4], %f150;
	st.shared.f32 	[%r92+4], %f150;
	add.s32 	%r151, %r151, 2;
$L__BB1_21:
	and.b32  	%r93, %r61, 1;
	setp.eq.b32 	%p20, %r93, 1;
	not.pred 	%p21, %p20;
	@%p21 bra 	$L__BB1_23;
	shl.b32 	%r94, %r151, 2;
	add.s32 	%r95, %r13, %r94;
	st.shared.f32 	[%r95], %f150;
	add.s32 	%r96, %r14, %r94;
	st.shared.f32 	[%r96], %f150;
	add.s32 	%r97, %r95, %r15;
	st.shared.f32 	[%r97], %f150;
$L__BB1_23:
	ld.param.u32 	%r146, [gatorosc_many_series_one_param_f32_param_9];
	ld.param.u32 	%r141, [gatorosc_many_series_one_param_f32_param_7];
	ld.param.u32 	%r140, [gatorosc_many_series_one_param_f32_param_6];
	ld.param.u32 	%r135, [gatorosc_many_series_one_param_f32_param_5];
	ld.param.u32 	%r134, [gatorosc_many_series_one_param_f32_param_4];
	max.s32 	%r99, %r135, %r141;
	max.s32 	%r100, %r134, %r140;
	add.s32 	%r101, %r99, %r100;
	max.s32 	%r102, %r101, 1;
	max.s32 	%r103, %r141, %r146;
	add.s32 	%r104, %r103, %r4;
	max.s32 	%r105, %r104, 1;
	sub.s32 	%r160, %r161, %r54;
	neg.s32 	%r159, %r102;
	neg.s32 	%r158, %r105;
	add.s32 	%r106, %r105, %r161;
	add.s32 	%r32, %r106, -1;
	add.s32 	%r107, %r102, %r161;
	add.s32 	%r33, %r107, -1;
	mov.b32 	%r162, 0;
	mov.f32 	%f172, 0f00000000;
	mov.b16 	%rs17, 0;
	mov.u16 	%rs16, %rs17;
	mov.f32 	%f171, %f172;
	mov.f32 	%f151, %f150;
	mov.f32 	%f152, %f150;
	mov.f32 	%f153, %f150;
	mov.f32 	%f154, %f172;
	mov.f32 	%f155, %f150;
	mov.f32 	%f156, %f172;
	mov.f32 	%f157, %f150;
	mov.f32 	%f158, %f172;
$L__BB1_24:
	mov.f32 	%f6, %f171;
	mov.f32 	%f5, %f172;
	mov.u16 	%rs2, %rs16;
	mov.u16 	%rs1, %rs17;
	ld.param.u64 	%rd86, [gatorosc_many_series_one_param_f32_param_0];
	setp.gt.u32 	%p22, %r16, 4095;
	mul.wide.s32 	%rd73, %r161, %r53;
	add.s64 	%rd16, %rd73, %rd5;
	cvta.to.global.u64 	%rd74, %rd86;
	shl.b64 	%rd75, %rd16, 2;
	add.s64 	%rd76, %rd74, %rd75;
	ld.global.nc.f32 	%f16, [%rd76];
	@%p22 bra 	$L__BB1_26;
	abs.f32 	%f133, %f16;
	setp.equ.f32 	%p24, %f133, 0f7F800000;
	selp.f32 	%f134, %f152, %f16, %p24;
	sub.f32 	%f135, %f134, %f152;
	fma.rn.f32 	%f152, %f1, %f135, %f152;
	sub.f32 	%f136, %f134, %f151;
	fma.rn.f32 	%f151, %f2, %f136, %f151;
	sub.f32 	%f137, %f134, %f150;
	fma.rn.f32 	%f150, %f3, %f137, %f150;
	mov.f32 	%f168, %f150;
	mov.f32 	%f169, %f151;
	mov.f32 	%f170, %f152;
	bra.uni 	$L__BB1_27;
$L__BB1_26:
	abs.f32 	%f49, %f16;
	setp.equ.f32 	%p23, %f49, 0f7F800000;
	selp.f32 	%f50, %f157, %f16, %p23;
	mov.f32 	%f51, 0f3F800000;
	sub.f32 	%f52, %f51, %f1;
	mul.f32 	%f53, %f52, %f157;
	neg.f32 	%f54, %f53;
	fma.rn.f32 	%f55, %f157, %f52, %f54;
	mul.f32 	%f56, %f52, %f158;
	add.f32 	%f57, %f56, %f53;
	sub.f32 	%f58, %f57, %f53;
	sub.f32 	%f59, %f56, %f58;
	sub.f32 	%f60, %f57, %f58;
	sub.f32 	%f61, %f53, %f60;
	add.f32 	%f62, %f59, %f61;
	add.f32 	%f63, %f55, %f62;
	add.f32 	%f64, %f57, %f63;
	sub.f32 	%f65, %f64, %f57;
	sub.f32 	%f66, %f63, %f65;
	mul.f32 	%f67, %f1, %f50;
	neg.f32 	%f68, %f67;
	fma.rn.f32 	%f69, %f1, %f50, %f68;
	add.f32 	%f70, %f64, %f67;
	sub.f32 	%f71, %f70, %f64;
	sub.f32 	%f72, %f67, %f71;
	sub.f32 	%f73, %f70, %f71;
	sub.f32 	%f74, %f64, %f73;
	add.f32 	%f75, %f72, %f74;
	add.f32 	%f76, %f66, %f75;
	add.f32 	%f77, %f69, %f76;
	add.f32 	%f157, %f70, %f77;
	sub.f32 	%f78, %f157, %f70;
	sub.f32 	%f158, %f77, %f78;
	sub.f32 	%f79, %f51, %f2;
	mul.f32 	%f80, %f79, %f155;
	neg.f32 	%f81, %f80;
	fma.rn.f32 	%f82, %f155, %f79, %f81;
	mul.f32 	%f83, %f79, %f156;
	add.f32 	%f84, %f83, %f80;
	sub.f32 	%f85, %f84, %f80;
	sub.f32 	%f86, %f83, %f85;
	sub.f32 	%f87, %f84, %f85;
	sub.f32 	%f88, %f80, %f87;
	add.f32 	%f89, %f86, %f88;
	add.f32 	%f90, %f82, %f89;
	add.f32 	%f91, %f84, %f90;
	sub.f32 	%f92, %f91, %f84;
	sub.f32 	%f93, %f90, %f92;
	mul.f32 	%f94, %f2, %f50;
	neg.f32 	%f95, %f94;
	fma.rn.f32 	%f96, %f2, %f50, %f95;
	add.f32 	%f97, %f91, %f94;
	sub.f32 	%f98, %f97, %f91;
	sub.f32 	%f99, %f94, %f98;
	sub.f32 	%f100, %f97, %f98;
	sub.f32 	%f101, %f91, %f100;
	add.f32 	%f102, %f99, %f101;
	add.f32 	%f103, %f93, %f102;
	add.f32 	%f104, %f96, %f103;
	add.f32 	%f155, %f97, %f104;
	sub.f32 	%f105, %f155, %f97;
	sub.f32 	%f156, %f104, %f105;
	sub.f32 	%f106, %f51, %f3;
	mul.f32 	%f107, %f106, %f153;
	neg.f32 	%f108, %f107;
	fma.rn.f32 	%f109, %f153, %f106, %f108;
	mul.f32 	%f110, %f106, %f154;
	add.f32 	%f111, %f110, %f107;
	sub.f32 	%f112, %f111, %f107;
	sub.f32 	%f113, %f110, %f112;
	sub.f32 	%f114, %f111, %f112;
	sub.f32 	%f115, %f107, %f114;
	add.f32 	%f116, %f113, %f115;
	add.f32 	%f117, %f109, %f116;
	add.f32 	%f118, %f111, %f117;
	sub.f32 	%f119, %f118, %f111;
	sub.f32 	%f120, %f117, %f119;
	mul.f32 	%f121, %f3, %f50;
	neg.f32 	%f122, %f121;
	fma.rn.f32 	%f123, %f3, %f50, %f122;
	add.f32 	%f124, %f118, %f121;
	sub.f32 	%f125, %f124, %f118;
	sub.f32 	%f126, %f121, %f125;
	sub.f32 	%f127, %f124, %f125;
	sub.f32 	%f128, %f118, %f127;
	add.f32 	%f129, %f126, %f128;
	add.f32 	%f130, %f120, %f129;
	add.f32 	%f131, %f123, %f130;
	add.f32 	%f153, %f124, %f131;
	sub.f32 	%f132, %f153, %f124;
	sub.f32 	%f154, %f131, %f132;
	mov.f32 	%f168, %f153;
	mov.f32 	%f169, %f155;
	mov.f32 	%f170, %f157;
$L__BB1_27:
	ld.param.u32 	%r142, [gatorosc_many_series_one_param_f32_param_7];
	shl.b32 	%r108, %r162, 2;
	add.s32 	%r109, %r13, %r108;
	st.shared.f32 	[%r109], %f170;
	add.s32 	%r110, %r14, %r108;
	st.shared.f32 	[%r110], %f169;
	add.s32 	%r111, %r109, %r15;
	st.shared.f32 	[%r111], %f168;
	sub.s32 	%r112, %r162, %r142;
	shr.s32 	%r113, %r112, 31;
	and.b32  	%r114, %r113, %r61;
	add.s32 	%r115, %r114, %r112;
	setp.lt.s32 	%p25, %r161, %r33;
	shl.b32 	%r116, %r115, 2;
	add.s32 	%r47, %r14, %r116;
	mov.f32 	%f171, %f6;
	mov.u16 	%rs16, %rs2;
	@%p25 bra 	$L__BB1_31;
	ld.param.u32 	%r136, [gatorosc_many_series_one_param_f32_param_5];
	sub.s32 	%r117, %r162, %r136;
	shr.s32 	%r118, %r117, 31;
	and.b32  	%r119, %r118, %r61;
	add.s32 	%r120, %r119, %r117;
	shl.b32 	%r121, %r120, 2;
	add.s32 	%r122, %r13, %r121;
	ld.shared.f32 	%f138, [%r122];
	ld.shared.f32 	%f139, [%r47];
	sub.f32 	%f140, %f138, %f139;
	abs.f32 	%f38, %f140;
	add.s64 	%rd78, %rd4, %rd75;
	st.global.f32 	[%rd78], %f38;
	setp.eq.s32 	%p26, %r159, -1;
	mov.b16 	%rs6, 1;
	mov.f32 	%f171, %f38;
	mov.u16 	%rs16, %rs6;
	@%p26 bra 	$L__BB1_31;
	and.b16  	%rs8, %rs2, 255;
	setp.eq.s16 	%p27, %rs8, 0;
	mov.b16 	%rs16, 0;
	mov.f32 	%f171, %f6;
	@%p27 bra 	$L__BB1_31;
	sub.f32 	%f141, %f38, %f6;
	add.s64 	%rd80, %rd3, %rd75;
	st.global.f32 	[%rd80], %f141;
	mov.f32 	%f171, %f38;
	mov.u16 	%rs16, %rs6;
$L__BB1_31:
	setp.lt.s32 	%p28, %r161, %r32;
	mov.f32 	%f172, %f5;
	mov.u16 	%rs17, %rs1;
	@%p28 bra 	$L__BB1_35;
	ld.param.u32 	%r147, [gatorosc_many_series_one_param_f32_param_9];
	sub.s32 	%r123, %r162, %r147;
	ld.shared.f32 	%f142, [%r47];
	shr.s32 	%r124, %r123, 31;
	and.b32  	%r125, %r124, %r61;
	add.s32 	%r126, %r125, %r123;
	shl.b32 	%r127, %r61, 2;
	add.s32 	%r128, %r14, %r127;
	shl.b32 	%r129, %r126, 2;
	add.s32 	%r130, %r128, %r129;
	ld.shared.f32 	%f143, [%r130];
	sub.f32 	%f144, %f142, %f143;
	abs.f32 	%f145, %f144;
	neg.f32 	%f40, %f145;
	add.s64 	%rd82, %rd2, %rd75;
	st.global.f32 	[%rd82], %f40;
	setp.eq.s32 	%p29, %r158, -1;
	mov.b16 	%rs10, 1;
	mov.f32 	%f172, %f40;
	mov.u16 	%rs17, %rs10;
	@%p29 bra 	$L__BB1_35;
	and.b16  	%rs12, %rs1, 255;
	setp.eq.s16 	%p30, %rs12, 0;
	mov.b16 	%rs17, 0;
	mov.f32 	%f172, %f5;
	@%p30 bra 	$L__BB1_35;
	sub.f32 	%f146, %f40, %f5;
	neg.f32 	%f147, %f146;
	add.s64 	%rd84, %rd1, %rd75;
	st.global.f32 	[%rd84], %f147;
	mov.f32 	%f172, %f40;
	mov.u16 	%rs17, %rs10;
$L__BB1_35:
	add.s32 	%r131, %r162, 1;
	setp.eq.s32 	%p31, %r131, %r61;
	selp.b32 	%r162, 0, %r131, %p31;
	add.s32 	%r161, %r161, 1;
	add.s32 	%r160, %r160, 1;
	setp.ne.s32 	%p32, %r160, 0;
	add.s32 	%r159, %r159, 1;
	add.s32 	%r158, %r158, 1;
	@%p32 bra 	$L__BB1_24;
$L__BB1_36:
	ret;

}


// ===== COMPILED SASS (sm_100) =====

	.target	sm_100

	.elftype	@"ET_EXEC"


//--------------------- .note.nv.tkinfo           --------------------------
	.section	.note.nv.tkinfo,"",@"SHT_NOTE"
	.sectionflags	@"SHF_NOTE_NV_TKINFO"
	.tkinfo
        /*0018*/ 	.word	0x00000002
        /*0030*/ 	.string	""
        /*0030*/ 	.string	"ptxas"
        /*0030*/ 	.string	"Cuda compilation tools, release 13.0, V13.0.88"
        /*0030*/ 	.string	"Build cuda_13.0.r13.0/compiler.36424714_0"
        /*0030*/ 	.string	"-arch sm_100 -m 64 "



//--------------------- .note.nv.cuinfo           --------------------------
	.section	.note.nv.cuinfo,"",@"SHT_NOTE"
	.sectionflags	@"SHF_NOTE_NV_CUINFO"
        /*0018*/ 	.short	0x0002
        /*001a*/ 	.short	0x0064
        /*001c*/ 	.short	0x0082
	.zero		2


//--------------------- .nv.info                  --------------------------
	.section	.nv.info,"",@"SHT_CUDA_INFO"
	.align	4


	//----- nvinfo : EIATTR_REGCOUNT
	.align		4
        /*0000*/ 	.byte	0x04, 0x2f
        /*0002*/ 	.short	(.L_1 - .L_0)
	.align		4
.L_0:
        /*0004*/ 	.word	index@(gatorosc_batch_f32)
        /*0008*/ 	.word	0x00000027


	//----- nvinfo : EIATTR_FRAME_SIZE
	.align		4
.L_1:
        /*000c*/ 	.byte	0x04, 0x11
        /*000e*/ 	.short	(.L_3 - .L_2)
	.align		4
.L_2:
        /*0010*/ 	.word	index@($__internal_1_$__cuda_sm3x_div_rn_noftz_f32_slowpath)
        /*0014*/ 	.word	0x00000000


	//----- nvinfo : EIATTR_FRAME_SIZE
	.align		4
.L_3:
        /*0018*/ 	.byte	0x04, 0x11
        /*001a*/ 	.short	(.L_5 - .L_4)
	.align		4
.L_4:
        /*001c*/ 	.word	index@(gatorosc_batch_f32)
        /*0020*/ 	.word	0x00000000


	//----- nvinfo : EIATTR_REGCOUNT
	.align		4
.L_5:
        /*0024*/ 	.byte	0x04, 0x2f
        /*0026*/ 	.short	(.L_7 - .L_6)
	.align		4
.L_6:
        /*0028*/ 	.word	index@(gatorosc_many_series_one_param_f32)
        /*002c*/ 	.word	0x0000002c


	//----- nvinfo : EIATTR_FRAME_SIZE
	.align		4
.L_7:
        /*0030*/ 	.byte	0x04, 0x11
        /*0032*/ 	.short	(.L_9 - .L_8)
	.align		4
.L_8:
        /*0034*/ 	.word	index@($__internal_0_$__cuda_sm3x_div_rn_noftz_f32_slowpath)
        /*0038*/ 	.word	0x00000000


	//----- nvinfo : EIATTR_FRAME_SIZE
	.align		4
.L_9:
        /*003c*/ 	.byte	0x04, 0x11
        /*003e*/ 	.short	(.L_11 - .L_10)
	.align		4
.L_10:
        /*0040*/ 	.word	index@(gatorosc_many_series_one_param_f32)
        /*0044*/ 	.word	0x00000000


	//----- nvinfo : EIATTR_MIN_STACK_SIZE
	.align		4
.L_11:
        /*0048*/ 	.byte	0x04, 0x12
        /*004a*/ 	.short	(.L_13 - .L_12)
	.align		4
.L_12:
        /*004c*/ 	.word	index@(gatorosc_many_series_one_param_f32)
        /*0050*/ 	.word	0x00000000


	//----- nvinfo : EIATTR_MIN_STACK_SIZE
	.align		4
.L_13:
        /*0054*/ 	.byte	0x04, 0x12
        /*0056*/ 	.short	(.L_15 - .L_14)
	.align		4
.L_14:
        /*0058*/ 	.word	index@(gatorosc_batch_f32)
        /*005c*/ 	.word	0x00000000
.L_15:


//--------------------- .nv.compat                --------------------------
	.section	.nv.compat,"",@"SHT_CUDA_COMPAT_INFO"
	.align	4
        /*0000*/ 	.byte	0x02, 0x09, 0x00, 0x00, 0x02, 0x02, 0x01, 0x00, 0x02, 0x05, 0x05, 0x00, 0x03, 0x07, 0x01, 0x01
        /*0010*/ 	.byte	0x02, 0x03, 0x00, 0x00, 0x02, 0x06, 0x01, 0x00, 0x04, 0x0b, 0x08, 0x00, 0x01, 0x00, 0x00, 0x00
        /*0020*/ 	.byte	0x00, 0x00, 0x00, 0x00


//--------------------- .nv.info.gatorosc_many_series_one_param_f32 --------------------------
	.section	.nv.info.gatorosc_many_series_one_param_f32,"",@"SHT_CUDA_INFO"
	.sectionflags	@""
	.align	4


	//----- nvinfo : EIATTR_CUDA_API_VERSION
	.align		4
        /*0000*/ 	.byte	0x04, 0x37
        /*0002*/ 	.short	(.L_17 - .L_16)
.L_16:
        /*0004*/ 	.word	0x00000082


	//----- nvinfo : EIATTR_KPARAM_INFO
	.align		4
.L_17:
        /*0008*/ 	.byte	0x04, 0x17
        /*000a*/ 	.short	(.L_19 - .L_18)
.L_18:
        /*000c*/ 	.word	0x00000000
        /*0010*/ 	.short	0x000e
        /*0012*/ 	.short	0x0050
        /*0014*/ 	.byte	0x00, 0xf5, 0x21, 0x00


	//----- nvinfo : EIATTR_KPARAM_INFO
	.align		4
.L_19:
        /*0018*/ 	.byte	0x04, 0x17
        /*001a*/ 	.short	(.L_21 - .L_20)
.L_20:
        /*001c*/ 	.word	0x00000000
        /*0020*/ 	.short	0x000d
        /*0022*/ 	.short	0x0048
        /*0024*/ 	.byte	0x00, 0xf5, 0x21, 0x00


	//----- nvinfo : EIATTR_KPARAM_INFO
	.align		4
.L_21:
        /*0028*/ 	.byte	0x04, 0x17
        /*002a*/ 	.short	(.L_23 - .L_22)
.L_22:
        /*002c*/ 	.word	0x00000000
        /*0030*/ 	.short	0x000c
        /*0032*/ 	.short	0x0040
        /*0034*/ 	.byte	0x00, 0xf5, 0x21, 0x00


	//----- nvinfo : EIATTR_KPARAM_INFO
	.align		4
.L_23:
        /*0038*/ 	.byte	0x04, 0x17
        /*003a*/ 	.short	(.L_25 - .L_24)
.L_24:
        /*003c*/ 	.word	0x00000000
        /*0040*/ 	.short	0x000b
        /*0042*/ 	.short	0x0038
        /*0044*/ 	.byte	0x00, 0xf5, 0x21, 0x00


	//----- nvinfo : EIATTR_KPARAM_INFO
	.align		4
.L_25:
        /*0048*/ 	.byte	0x04, 0x17
        /*004a*/ 	.short	(.L_27 - .L_26)
.L_26:
        /*004c*/ 	.word	0x00000000
        /*0050*/ 	.short	0x000a
        /*0052*/ 	.short	0x0030
        /*0054*/ 	.byte	0x00, 0xf0, 0x11, 0x00


	//----- nvinfo : EIATTR_KPARAM_INFO
	.align		4
.L_27:
        /*0058*/ 	.byte	0x04, 0x17
        /*005a*/ 	.short	(.L_29 - .L_28)
.L_28:
        /*005c*/ 	.word	0x00000000
        /*0060*/ 	.short	0x0009
        /*0062*/ 	.short	0x002c
        /*0064*/ 	.byte	0x00, 0xf0, 0x11, 0x00


	//----- nvinfo : EIATTR_KPARAM_INFO
	.align		4
.L_29:
        /*0068*/ 	.byte	0x04, 0x17
        /*006a*/ 	.short	(.L_31 - .L_30)
.L_30:
        /*006c*/ 	.word	0x00000000
        /*0070*/ 	.short	0x0008
        /*0072*/ 	.short	0x0028
        /*0074*/ 	.byte	0x00, 0xf0, 0x11, 0x00


	//----- nvinfo : EIATTR_KPARAM_INFO
	.align		4
.L_31:
        /*0078*/ 	.byte	0x04, 0x17
        /*007a*/ 	.short	(.L_33 - .L_32)
.L_32:
        /*007c*/ 	.word	0x00000000
        /*0080*/ 	.short	0x0007
        /*0082*/ 	.short	0x0024
        /*0084*/ 	.byte	0x00, 0xf0, 0x11, 0x00


	//----- nvinfo : EIATTR_KPARAM_INFO
	.align		4
.L_33:
        /*0088*/ 	.byte	0x04, 0x17
        /*008a*/ 	.short	(.L_35 - .L_34)
.L_34:
        /*008c*/ 	.word	0x00000000
        /*0090*/ 	.short	0x0006
        /*0092*/ 	.short	0x0020
        /*0094*/ 	.byte	0x00, 0xf0, 0x11, 0x00


	//----- nvinfo : EIATTR_KPARAM_INFO
	.align		4
.L_35:
        /*0098*/ 	.byte	0x04, 0x17
        /*009a*/ 	.short	(.L_37 - .L_36)
.L_36:
        /*009c*/ 	.word	0x00000000
        /*00a0*/ 	.short	0x0005
        /*00a2*/ 	.short	0x001c
        /*00a4*/ 	.byte	0x00, 0xf0, 0x11, 0x00


	//----- nvinfo : EIATTR_KPARAM_INFO
	.align		4
.L_37:
        /*00a8*/ 	.byte	0x04, 0x17
        /*00aa*/ 	.short	(.L_39 - .L_38)
.L_38:
        /*00ac*/ 	.word	0x00000000
        /*00b0*/ 	.short	0x0004
        /*00b2*/ 	.short	0x0018
        /*00b4*/ 	.byte	0x00, 0xf0, 0x11, 0x00


	//----- nvinfo : EIATTR_KPARAM_INFO
	.align		4
.L_39:
        /*00b8*/ 	.byte	0x04, 0x17
        /*00ba*/ 	.short	(.L_41 - .L_40)
.L_40:
        /*00bc*/ 	.word	0x00000000
        /*00c0*/ 	.short	0x0003
        /*00c2*/ 	.short	0x0014
        /*00c4*/ 	.byte	0x00, 0xf0, 0x11, 0x00


	//----- nvinfo : EIATTR_KPARAM_INFO
	.align		4
.L_41:
        /*00c8*/ 	.byte	0x04, 0x17
        /*00ca*/ 	.short	(.L_43 - .L_42)
.L_42:
        /*00cc*/ 	.word	0x00000000
        /*00d0*/ 	.short	0x0002
        /*00d2*/ 	.short	0x0010
        /*00d4*/ 	.byte	0x00, 0xf0, 0x11, 0x00


	//----- nvinfo : EIATTR_KPARAM_INFO
	.align		4
.L_43:
        /*00d8*/ 	.byte	0x04, 0x17
        /*00da*/ 	.short	(.L_45 - .L_44)
.L_44:
        /*00dc*/ 	.word	0x00000000
        /*00e0*/ 	.short	0x0001
        /*00e2*/ 	.short	0x0008
        /*00e4*/ 	.byte	0x00, 0xf5, 0x21, 0x00


	//----- nvinfo : EIATTR_KPARAM_INFO
	.align		4
.L_45:
        /*00e8*/ 	.byte	0x04, 0x17
        /*00ea*/ 	.short	(.L_47 - .L_46)
.L_46:
        /*00ec*/ 	.word	0x00000000
        /*00f0*/ 	.short	0x0000
        /*00f2*/ 	.short	0x0000
        /*00f4*/ 	.byte	0x00, 0xf5, 0x21, 0x00


	//----- nvinfo : EIATTR_SPARSE_MMA_MASK
	.align		4
.L_47:
        /*00f8*/ 	.byte	0x03, 0x50
        /*00fa*/ 	.short	0x0000


	//----- nvinfo : EIATTR_MAXREG_COUNT
	.align		4
        /*00fc*/ 	.byte	0x03, 0x1b
        /*00fe*/ 	.short	0x00ff


	//----- nvinfo : EIATTR_MERCURY_ISA_VERSION
	.align		4
        /*0100*/ 	.byte	0x03, 0x5f
        /*0102*/ 	.short	0x0101


	//----- nvinfo : EIATTR_VRC_CTA_INIT_COUNT
	.align		4
        /*0104*/ 	.byte	0x02, 0x4a
	.zero		1
	.zero		1


	//----- nvinfo : EIATTR_EXIT_INSTR_OFFSETS
	.align		4
        /*0108*/ 	.byte	0x04, 0x1c
        /*010a*/ 	.short	(.L_49 - .L_48)


	//   ....[0]....
.L_48:
        /*010c*/ 	.word	0x00000070


	//   ....[1]....
        /*0110*/ 	.word	0x00000a40


	//   ....[2]....
        /*0114*/ 	.word	0x00002240


	//----- nvinfo : EIATTR_CRS_STACK_SIZE
	.align		4
.L_49:
        /*0118*/ 	.byte	0x04, 0x1e
        /*011a*/ 	.short	(.L_51 - .L_50)
.L_50:
        /*011c*/ 	.word	0x00000000


	//----- nvinfo : EIATTR_CBANK_PARAM_SIZE
	.align		4
.L_51:
        /*0120*/ 	.byte	0x03, 0x19
        /*0122*/ 	.short	0x0058


	//----- nvinfo : EIATTR_PARAM_CBANK
	.align		4
        /*0124*/ 	.byte	0x04, 0x0a
        /*0126*/ 	.short	(.L_53 - .L_52)
	.align		4
.L_52:
        /*0128*/ 	.word	index@(.nv.constant0.gatorosc_many_series_one_param_f32)
        /*012c*/ 	.short	0x0380
        /*012e*/ 	.short	0x0058


	//----- nvinfo : EIATTR_SW_WAR
	.align		4
.L_53:
        /*0130*/ 	.byte	0x04, 0x36
        /*0132*/ 	.short	(.L_55 - .L_54)
.L_54:
        /*0134*/ 	.word	0x00000008
.L_55:


//--------------------- .nv.info.gatorosc_batch_f32 --------------------------
	.section	.nv.info.gatorosc_batch_f32,"",@"SHT_CUDA_INFO"
	.sectionflags	@""
	.align	4


	//----- nvinfo : EIATTR_CUDA_API_VERSION
	.align		4
        /*0000*/ 	.byte	0x04, 0x37
        /*0002*/ 	.short	(.L_57 - .L_56)
.L_56:
        /*0004*/ 	.word	0x00000082


	//----- nvinfo : EIATTR_KPARAM_INFO
	.align		4
.L_57:
        /*0008*/ 	.byte	0x04, 0x17
        /*000a*/ 	.short	(.L_59 - .L_58)
.L_58:
        /*000c*/ 	.word	0x00000000
        /*0010*/ 	.short	0x000e
        /*0012*/ 	.short	0x0060
        /*0014*/ 	.byte	0x00, 0xf5, 0x21, 0x00


	//----- nvinfo : EIATTR_KPARAM_INFO
	.align		4
.L_59:
        /*0018*/ 	.byte	0x04, 0x17
        /*001a*/ 	.short	(.L_61 - .L_60)
.L_60:
        /*001c*/ 	.word	0x00000000
        /*0020*/ 	.short	0x000d
        /*0022*/ 	.short	0x0058
        /*0024*/ 	.byte	0x00, 0xf5, 0x21, 0x00


	//----- nvinfo : EIATTR_KPARAM_INFO
	.align		4
.L_61:
        /*0028*/ 	.byte	0x04, 0x17
        /*002a*/ 	.short	(.L_63 - .L_62)
.L_62:
        /*002c*/ 	.word	0x00000000
        /*0030*/ 	.short	0x000c
        /*0032*/ 	.short	0x0050
        /*0034*/ 	.byte	0x00, 0xf5, 0x21, 0x00


	//----- nvinfo : EIATTR_KPARAM_INFO
	.align		4
.L_63:
        /*0038*/ 	.byte	0x04, 0x17
        /*003a*/ 	.short	(.L_65 - .L_64)
.L_64:
        /*003c*/ 	.word	0x00000000
        /*0040*/ 	.short	0x000b
        /*0042*/ 	.short	0x0048
        /*0044*/ 	.byte	0x00, 0xf5, 0x21, 0x00


	//----- nvinfo : EIATTR_KPARAM_INFO
	.align		4
.L_65:
        /*0048*/ 	.byte	0x04, 0x17
        /*004a*/ 	.short	(.L_67 - .L_66)
.L_66:
        /*004c*/ 	.word	0x00000000
        /*0050*/ 	.short	0x000a
        /*0052*/ 	.short	0x0044
        /*0054*/ 	.byte	0x00, 0xf0, 0x11, 0x00


	//----- nvinfo : EIATTR_KPARAM_INFO
	.align		4
.L_67:
        /*0058*/ 	.byte	0x04, 0x17
        /*005a*/ 	.short	(.L_69 - .L_68)
.L_68:
        /*005c*/ 	.word	0x00000000
        /*0060*/ 	.short	0x0009
        /*0062*/ 	.short	0x0040
        /*0064*/ 	.byte	0x00, 0xf0, 0x11, 0x00


	//----- nvinfo : EIATTR_KPARAM_INFO
	.align		4
.L_69:
        /*0068*/ 	.byte	0x04, 0x17
        /*006a*/ 	.short	(.L_71 - .L_70)
.L_70:
        /*006c*/ 	.word	0x00000000
        /*0070*/ 	.short	0x0008
        /*0072*/ 	.short	0x0038
        /*0074*/ 	.byte	0x00, 0xf5, 0x21, 0x00


	//----- nvinfo : EIATTR_KPARAM_INFO
	.align		4
.L_71:
        /*0078*/ 	.byte	0x04, 0x17
        /*007a*/ 	.short	(.L_73 - .L_72)
.L_72:
        /*007c*/ 	.word	0x00000000
        /*0080*/ 	.short	0x0007
        /*0082*/ 	.short	0x0030
        /*0084*/ 	.byte	0x00, 0xf5, 0x21, 0x00


	//----- nvinfo : EIATTR_KPARAM_INFO
	.align		4
.L_73:
        /*0088*/ 	.byte	0x04, 0x17
        /*008a*/ 	.short	(.L_75 - .L_74)
.L_74:
        /*008c*/ 	.word	0x00000000
        /*0090*/ 	.short	0x0006
        /*0092*/ 	.short	0x0028
        /*0094*/ 	.byte	0x00, 0xf5, 0x21, 0x00


	//----- nvinfo : EIATTR_KPARAM_INFO
	.align		4
.L_75:
        /*0098*/ 	.byte	0x04, 0x17
        /*009a*/ 	.short	(.L_77 - .L_76)
.L_76:
        /*009c*/ 	.word	0x00000000
        /*00a0*/ 	.short	0x0005
        /*00a2*/ 	.short	0x0020
        /*00a4*/ 	.byte	0x00, 0xf5, 0x21, 0x00


	//----- nvinfo : EIATTR_KPARAM_INFO
	.align		4
.L_77:
        /*00a8*/ 	.byte	0x04, 0x17
        /*00aa*/ 	.short	(.L_79 - .L_78)
.L_78:
        /*00ac*/ 	.word	0x00000000
        /*00b0*/ 	.short	0x0004
        /*00b2*/ 	.short	0x0018
        /*00b4*/ 	.byte	0x00, 0xf5, 0x21, 0x00


	//----- nvinfo : EIATTR_KPARAM_INFO
	.align		4
.L_79:
        /*00b8*/ 	.byte	0x04, 0x17
        /*00ba*/ 	.short	(.L_81 - .L_80)
.L_80:
        /*00bc*/ 	.word	0x00000000
        /*00c0*/ 	.short	0x0003
        /*00c2*/ 	.short	0x0010
        /*00c4*/ 	.byte	0x00, 0xf5, 0x21, 0x00


	//----- nvinfo : EIATTR_KPARAM_INFO
	.align		4
.L_81:
        /*00c8*/ 	.byte	0x04, 0x17
        /*00ca*/ 	.short	(.L_83 - .L_82)
.L_82:
        /*00cc*/ 	.word	0x00000000
        /*00d0*/ 	.short	0x0002
        /*00d2*/ 	.short	0x000c
        /*00d4*/ 	.byte	0x00, 0xf0, 0x11, 0x00


	//----- nvinfo : EIATTR_KPARAM_INFO
	.align		4
.L_83:
        /*00d8*/ 	.byte	0x04, 0x17
        /*00da*/ 	.short	(.L_85 - .L_84)
.L_84:
        /*00dc*/ 	.word	0x00000000
        /*00e0*/ 	.short	0x0001
        /*00e2*/ 	.short	0x0008
        /*00e4*/ 	.byte	0x00, 0xf0, 0x11, 0x00


	//----- nvinfo : EIATTR_KPARAM_INFO
	.align		4
.L_85:
        /*00e8*/ 	.byte	0x04, 0x17
        /*00ea*/ 	.short	(.L_87 - .L_86)
.L_86:
        /*00ec*/ 	.word	0x00000000
        /*00f0*/ 	.short	0x0000
        /*00f2*/ 	.short	0x0000
        /*00f4*/ 	.byte	0x00, 0xf5, 0x21, 0x00


	//----- nvinfo : EIATTR_SPARSE_MMA_MASK
	.align		4
.L_87:
        /*00f8*/ 	.byte	0x03, 0x50
        /*00fa*/ 	.short	0x0000


	//----- nvinfo : EIATTR_MAXREG_COUNT
	.align		4
        /*00fc*/ 	.byte	0x03, 0x1b
        /*00fe*/ 	.short	0x00ff


	//----- nvinfo : EIATTR_MERCURY_ISA_VERSION
	.align		4
        /*0100*/ 	.byte	0x03, 0x5f
        /*0102*/ 	.short	0x0101


	//----- nvinfo : EIATTR_COOP_GROUP_MASK_REGIDS
	.align		4
        /*0104*/ 	.byte	0x04, 0x29
        /*0106*/ 	.short	(.L_89 - .L_88)


	//   ....[0]....
.L_88:
        /*0108*/ 	.word	0xffffffff


	//   ....[1]....
        /*010c*/ 	.word	0xffffffff


	//   ....[2]....
        /*0110*/ 	.word	0xffffffff


	//   ....[3]....
        /*0114*/ 	.word	0xffffffff


	//   ....[4]....
        /*0118*/ 	.word	0xffffffff


	//   ....[5]....
        /*011c*/ 	.word	0xffffffff


	//   ....[6]....
        /*0120*/ 	.word	0xffffffff


	//   ....[7]....
        /*0124*/ 	.word	0xffffffff


	//   ....[8]....
        /*0128*/ 	.word	0xffffffff


	//   ....[9]....
        /*012c*/ 	.word	0xffffffff


	//   ....[10]....
        /*0130*/ 	.word	0xffffffff


	//   ....[11]....
        /*0134*/ 	.word	0xffffffff


	//   ....[12]....
        /*0138*/ 	.word	0xffffffff


	//   ....[13]....
        /*013c*/ 	.word	0xffffffff


	//   ....[14]....
        /*0140*/ 	.word	0xffffffff


	//   ....[15]....
        /*0144*/ 	.word	0xffffffff


	//   ....[16]....
        /*0148*/ 	.word	0xffffffff


	//   ....[17]....
        /*014c*/ 	.word	0xffffffff


	//   ....[18]....
        /*0150*/ 	.word	0xffffffff


	//   ....[19]....
        /*0154*/ 	.word	0xffffffff


	//   ....[20]....
        /*0158*/ 	.word	0xffffffff


	//   ....[21]....
        /*015c*/ 	.word	0xffffffff


	//   ....[22]....
        /*0160*/ 	.word	0xffffffff


	//   ....[23]....
        /*0164*/ 	.word	0xffffffff


	//   ....[24]....
        /*0168*/ 	.word	0xffffffff


	//   ....[25]....
        /*016c*/ 	.word	0xffffffff


	//   ....[26]....
        /*0170*/ 	.word	0xffffffff


	//   ....[27]....
        /*0174*/ 	.word	0xffffffff


	//   ....[28]....
        /*0178*/ 	.word	0xffffffff


	//   ....[29]....
        /*017c*/ 	.word	0xffffffff


	//   ....[30]....
        /*0180*/ 	.word	0xffffffff


	//   ....[31]....
        /*0184*/ 	.word	0xffffffff


	//   ....[32]....
        /*0188*/ 	.word	0xffffffff


	//   ....[33]....
        /*018c*/ 	.word	0xffffffff


	//   ....[34]....
        /*0190*/ 	.word	0xffffffff


	//   ....[35]....
        /*0194*/ 	.word	0xffffffff


	//   ....[36]....
        /*0198*/ 	.word	0xffffffff


	//   ....[37]....
        /*019c*/ 	.word	0xffffffff


	//   ....[38]....
        /*01a0*/ 	.word	0xffffffff


	//   ....[39]....
        /*01a4*/ 	.word	0xffffffff


	//   ....[40]....
        /*01a8*/ 	.word	0xffffffff


	//   ....[41]....
        /*01ac*/ 	.word	0xffffffff


	//   ....[42]....
        /*01b0*/ 	.word	0x05000014


	//   ....[43]....
        /*01b4*/ 	.word	0x05000014


	//   ....[44]....
        /*01b8*/ 	.word	0x05000014


	//   ....[45]....
        /*01bc*/ 	.word	0x05000014


	//   ....[46]....
        /*01c0*/ 	.word	0x05000014


	//   ....[47]....
        /*01c4*/ 	.word	0x05000014


	//   ....[48]....
        /*01c8*/ 	.word	0x05000014


	//   ....[49]....
        /*01cc*/ 	.word	0x05000014


	//   ....[50]....
        /*01d0*/ 	.word	0x05000014


	//   ....[51]....
        /*01d4*/ 	.word	0x05000014


	//   ....[52]....
        /*01d8*/ 	.word	0x05000014


	//   ....[53]....
        /*01dc*/ 	.word	0x05000014


	//   ....[54]....
        /*01e0*/ 	.word	0x05000014


	//   ....[55]....
        /*01e4*/ 	.word	0x05000014


	//   ....[56]....
        /*01e8*/ 	.word	0x05000014


	//   ....[57]....
        /*01ec*/ 	.word	0x05000014


	//   ....[58]....
        /*01f0*/ 	.word	0x05000014


	//   ....[59]....
        /*01f4*/ 	.word	0x05000014


	//   ....[60]....
        /*01f8*/ 	.word	0x05000014


	//   ....[61]....
        /*01fc*/ 	.word	0x05000014


	//   ....[62]....
        /*0200*/ 	.word	0x05000014


	//   ....[63]....
        /*0204*/ 	.word	0x05000014


	//   ....[64]....
        /*0208*/ 	.word	0x05000014


	//   ....[65]....
        /*020c*/ 	.word	0x05000014


	//   ....[66]....
        /*0210*/ 	.word	0x05000014


	//   ....[67]....
        /*0214*/ 	.word	0x05000014


	//   ....[68]....
        /*0218*/ 	.word	0x05000014


	//   ....[69]....
        /*021c*/ 	.word	0x05000014


	//   ....[70]....
        /*0220*/ 	.word	0x05000014


	//   ....[71]....
        /*0224*/ 	.word	0x05000014


	//   ....[72]....
        /*0228*/ 	.word	0x05000014


	//   ....[73]....
        /*022c*/ 	.word	0x05000014


	//   ....[74]....
        /*0230*/ 	.word	0x05000014


	//   ....[75]....
        /*0234*/ 	.word	0x05000014


	//   ....[76]....
        /*0238*/ 	.word	0x05000014


	//   ....[77]....
        /*023c*/ 	.word	0x05000014


	//   ....[78]....
        /*0240*/ 	.word	0x05000014


	//   ....[79]....
        /*0244*/ 	.word	0x05000014


	//   ....[80]....
        /*0248*/ 	.word	0x05000014


	//   ....[81]....
        /*024c*/ 	.word	0x05000014


	//   ....[82]....
        /*0250*/ 	.word	0x05000014


	//----- nvinfo : EIATTR_COOP_GROUP_INSTR_OFFSETS
	.align		4
.L_89:
        /*0254*/ 	.byte	0x04, 0x28
        /*0256*/ 	.short	(.L_91 - .L_90)


	//   ....[0]....
.L_90:
        /*0258*/ 	.word	0x00004a20


	//   ....[1]....
        /*025c*/ 	.word	0x00004a50


	//   ....[2]....
        /*0260*/ 	.word	0x00004a70


	//   ....[3]....
        /*0264*/ 	.word	0x00004aa0


	//   ....[4]....
        /*0268*/ 	.word	0x00004ac0


	//   ....[5]....
        /*026c*/ 	.word	0x00004ad0


	//   ....[6]....
        /*0270*/ 	.word	0x00004b00


	//   ....[7]....
        /*0274*/ 	.word	0x00004b20


	//   ....[8]....
        /*0278*/ 	.word	0x00004b60


	//   ....[9]....
        /*027c*/ 	.word	0x00004b70


	//   ....[10]....
        /*0280*/ 	.word	0x00004bb0


	//   ....[11]....
        /*0284*/ 	.word	0x00004bc0


	//   ....[12]....
        /*0288*/ 	.word	0x00004bf0


	//   ....[13]....
        /*028c*/ 	.word	0x00004c10


	//   ....[14]....
        /*0290*/ 	.word	0x00004c30


	//   ....[15]....
        /*0294*/ 	.word	0x00004c40


	//   ....[16]....
        /*0298*/ 	.word	0x00004c80


	//   ....[17]....
        /*029c*/ 	.word	0x00004ce0


	//   ....[18]....
        /*02a0*/ 	.word	0x00004cf0


	//   ....[19]....
        /*02a4*/ 	.word	0x00004d30


	//   ....[20]....
        /*02a8*/ 	.word	0x00004d50


	//   ....[21]....
        /*02ac*/ 	.word	0x00004d60


	//   ....[22]....
        /*02b0*/ 	.word	0x00004d70


	//   ....[23]....
        /*02b4*/ 	.word	0x00004dc0


	//   ....[24]....
        /*02b8*/ 	.word	0x00004df0


	//   ....[25]....
        /*02bc*/ 	.word	0x00004e00


	//   ....[26]....
        /*02c0*/ 	.word	0x00004e10


	//   ....[27]....
        /*02c4*/ 	.word	0x00004e60


	//   ....[28]....
        /*02c8*/ 	.word	0x00004e90


	//   ....[29]....
        /*02cc*/ 	.word	0x00004ea0


	//   ....[30]....
        /*02d0*/ 	.word	0x00004eb0


	//   ....[31]....
        /*02d4*/ 	.word	0x00004f00


	//   ....[32]....
        /*02d8*/ 	.word	0x00004f30


	//   ....[33]....
        /*02dc*/ 	.word	0x00004f40


	//   ....[34]....
        /*02e0*/ 	.word	0x00004f50


	//   ....[35]....
        /*02e4*/ 	.word	0x00004fd0


	//   ....[36]....
        /*02e8*/ 	.word	0x00004ff0


	//   ....[37]....
        /*02ec*/ 	.word	0x000050d0


	//   ....[38]....
        /*02f0*/ 	.word	0x000053f0


	//   ....[39]....
        /*02f4*/ 	.word	0x000054c0


	//   ....[40]....
        /*02f8*/ 	.word	0x000055a0


	//   ....[41]....
        /*02fc*/ 	.word	0x00005610


	//   ....[42]....
        /*0300*/ 	.word	0x00005730


	//   ....[43]....
        /*0304*/ 	.word	0x000057e0


	//   ....[44]....
        /*0308*/ 	.word	0x00005860


	//   ....[45]....
        /*030c*/ 	.word	0x000058b0


	//   ....[46]....
        /*0310*/ 	.word	0x00005930


	//   ....[47]....
        /*0314*/ 	.word	0x00005980


	//   ....[48]....
        /*0318*/ 	.word	0x00005a00


	//   ....[49]....
        /*031c*/ 	.word	0x00005a50


	//   ....[50]....
        /*0320*/ 	.word	0x00005ad0


	//   ....[51]....
        /*0324*/ 	.word	0x00005b20


	//   ....[52]....
        /*0328*/ 	.word	0x00005bb0


	//   ....[53]....
        /*032c*/ 	.word	0x00005c20


	//   ....[54]....
        /*0330*/ 	.word	0x00005c70


	//   ....[55]....
        /*0334*/ 	.word	0x00005ce0


	//   ....[56]....
        /*0338*/ 	.word	0x00005d80


	//   ....[57]....
        /*033c*/ 	.word	0x00005e00


	//   ....[58]....
        /*0340*/ 	.word	0x00005e60


	//   ....[59]....
        /*0344*/ 	.word	0x00005ef0


	//   ....[60]....
        /*0348*/ 	.word	0x00005f40


	//   ....[61]....
        /*034c*/ 	.word	0x00005fc0


	//   ....[62]....
        /*0350*/ 	.word	0x00006010


	//   ....[63]....
        /*0354*/ 	.word	0x00006090


	//   ....[64]....
        /*0358*/ 	.word	0x000060e0


	//   ....[65]....
        /*035c*/ 	.word	0x00006170


	//   ....[66]....
        /*0360*/ 	.word	0x000061e0


	//   ....[67]....
        /*0364*/ 	.word	0x00006240


	//   ....[68]....
        /*0368*/ 	.word	0x00006290


	//   ....[69]....
        /*036c*/ 	.word	0x00006310


	//   ....[70]....
        /*0370*/ 	.word	0x00006360


	//   ....[71]....
        /*0374*/ 	.word	0x000063e0


	//   ....[72]....
        /*0378*/ 	.word	0x00006430


	//   ....[73]....
        /*037c*/ 	.word	0x000064c0


	//   ....[74]....
        /*0380*/ 	.word	0x00006510


	//   ....[75]....
        /*0384*/ 	.word	0x000065a0


	//   ....[76]....
        /*0388*/ 	.word	0x000065f0


	//   ....[77]....
        /*038c*/ 	.word	0x00006680


	//   ....[78]....
        /*0390*/ 	.word	0x00006700


	//   ....[79]....
        /*0394*/ 	.word	0x00006790


	//   ....[80]....
        /*0398*/ 	.word	0x00006820


	//   ....[81]....
        /*039c*/ 	.word	0x000068c0


	//   ....[82]....
        /*03a0*/ 	.word	0x00006970


	//----- nvinfo : EIATTR_VRC_CTA_INIT_COUNT
	.align		4
.L_91:
        /*03a4*/ 	.byte	0x02, 0x4a
	.zero		1
	.zero		1


	//----- nvinfo : EIATTR_EXIT_INSTR_OFFSETS
	.align		4
        /*03a8*/ 	.byte	0x04, 0x1c
        /*03aa*/ 	.short	(.L_93 - .L_92)


	//   ....[0]....
.L_92:
        /*03ac*/ 	.word	0x00000050


	//   ....[1]....
        /*03b0*/ 	.word	0x00000180


	//   ....[2]....
        /*03b4*/ 	.word	0x00000200


	//   ....[3]....
        /*03b8*/ 	.word	0x00000860


	//   ....[4]....
        /*03bc*/ 	.word	0x000012d0


	//   ....[5]....
        /*03c0*/ 	.word	0x00002720


	//   ....[6]....
        /*03c4*/ 	.word	0x00004710


	//   ....[7]....
        /*03c8*/ 	.word	0x000056c0


	//----- nvinfo : EIATTR_CRS_STACK_SIZE
	.align		4
.L_93:
        /*03cc*/ 	.byte	0x04, 0x1e
        /*03ce*/ 	.short	(.L_95 - .L_94)
.L_94:
        /*03d0*/ 	.word	0x00000000


	//----- nvinfo : EIATTR_CBANK_PARAM_SIZE
	.align		4
.L_95:
        /*03d4*/ 	.byte	0x03, 0x19
        /*03d6*/ 	.short	0x0068


	//----- nvinfo : EIATTR_PARAM_CBANK
	.align		4
        /*03d8*/ 	.byte	0x04, 0x0a
        /*03da*/ 	.short	(.L_97 - .L_96)
	.align		4
.L_96:
        /*03dc*/ 	.word	index@(.nv.constant0.gatorosc_batch_f32)
        /*03e0*/ 	.short	0x0380
        /*03e2*/ 	.short	0x0068


	//----- nvinfo : EIATTR_SW_WAR
	.align		4
.L_97:
        /*03e4*/ 	.byte	0x04, 0x36
        /*03e6*/ 	.short	(.L_99 - .L_98)
.L_98:
        /*03e8*/ 	.word	0x00000008
.L_99:


//--------------------- .nv.callgraph             --------------------------
	.section	.nv.callgraph,"",@"SHT_CUDA_CALLGRAPH"
	.align	4
	.sectionentsize	8
	.align		4
        /*0000*/ 	.word	0x00000000
	.align		4
        /*0004*/ 	.word	0xffffffff
	.align		4
        /*0008*/ 	.word	0x00000000
	.align		4
        /*000c*/ 	.word	0xfffffffe
	.align		4
        /*0010*/ 	.word	0x00000000
	.align		4
        /*0014*/ 	.word	0xfffffffd
	.align		4
        /*0018*/ 	.word	0x00000000
	.align		4
        /*001c*/ 	.word	0xfffffffc


//--------------------- .text.gatorosc_many_series_one_param_f32 --------------------------
	.section	.text.gatorosc_many_series_one_param_f32,"ax",@progbits
	.align	128
        .global         gatorosc_many_series_one_param_f32
        .type           gatorosc_many_series_one_param_f32,@function
        .size           gatorosc_many_series_one_param_f32,(.L_x_167 - gatorosc_many_series_one_param_f32)
        .other          gatorosc_many_series_one_param_f32,@"STO_CUDA_ENTRY STV_DEFAULT"
gatorosc_many_series_one_param_f32:
.text.gatorosc_many_series_one_param_f32:
[----:B------:R-:W-:Y:S01]  /*0000*/  LDC R1, c[0x0][0x37c] ;  /* 0x0000df00ff017b82 */ /* 0x000fe20000000800 */
[----:B------:R-:W0:Y:S07]  /*0010*/  S2R R0, SR_TID.X ;  /* 0x0000000000007919 */ /* 0x000e2e0000002100 */
[----:B------:R-:W0:Y:S08]  /*0020*/  S2UR UR4, SR_CTAID.X ;  /* 0x00000000000479c3 */ /* 0x000e300000002500 */
[----:B------:R-:W0:Y:S08]  /*0030*/  LDC R3, c[0x0][0x360] ;  /* 0x0000d800ff037b82 */ /* 0x000e300000000800 */
[----:B------:R-:W1:Y:S01]  /*0040*/  LDC R4, c[0x0][0x390] ;  /* 0x0000e400ff047b82 */ /* 0x000e620000000800 */
[----:B0-----:R-:W-:-:S05]  /*0050*/  IMAD R2, R3, UR4, R0 ;  /* 0x0000000403027c24 */ /* 0x001fca000f8e0200 */
[----:B-1----:R-:W-:-:S13]  /*0060*/  ISETP.GE.AND P0, PT, R2, R4, PT ;  /* 0x000000040200720c */ /* 0x002fda0003f06270 */
[----:B------:R-:W-:Y:S05]  /*0070*/  @P0 EXIT ;  /* 0x000000000000094d */ /* 0x000fea0003800000 */
[----:B------:R-:W0:Y:S01]  /*0080*/  LDC.64 R6, c[0x0][0x388] ;  /* 0x0000e200ff067b82 */ /* 0x000e220000000a00 */
[----:B------:R-:W1:Y:S01]  /*0090*/  LDCU.64 UR8, c[0x0][0x358] ;  /* 0x00006b00ff0877ac */ /* 0x000e620008000a00 */
[----:B------:R-:W2:Y:S01]  /*00a0*/  LDCU UR7, c[0x0][0x394] ;  /* 0x00007280ff0777ac */ /* 0x000ea20008000800 */
[----:B0-----:R-:W-:-:S05]  /*00b0*/  IMAD.WIDE R6, R2, 0x4, R6 ;  /* 0x0000000402067825 */ /* 0x001fca00078e0206 */
[----:B-1----:R0:W5:Y:S01]  /*00c0*/  LDG.E.CONSTANT R29, desc[UR8][R6.64] ;  /* 0x00000008061d7981 */ /* 0x002162000c1e9900 */
[----:B--2---:R-:W-:Y:S01]  /*00d0*/  UISETP.GE.AND UP0, UPT, UR7, 0x1, UPT ;  /* 0x000000010700788c */ /* 0x004fe2000bf06270 */
[----:B------:R-:W-:-:S08]  /*00e0*/  SHF.R.S32.HI R3, RZ, 0x1f, R2 ;  /* 0x0000001fff037819 */ /* 0x000fd00000011402 */
[----:B0-----:R-:W-:Y:S05]  /*00f0*/  BRA.U !UP0, `(.L_x_0) ;  /* 0x0000000908387547 */ /* 0x001fea000b800000 */
[----:B------:R-:W-:Y:S02]  /*0100*/  UISETP.GE.U32.AND UP1, UPT, UR7, 0x4, UPT ;  /* 0x000000040700788c */ /* 0x000fe4000bf26070 */
[----:B------:R-:W-:Y:S01]  /*0110*/  ULOP3.LUT UP0, UR6, UR7, 0x3, URZ, 0xc0, !UPT ;  /* 0x0000000307067892 */ /* 0x000fe2000f80c0ff */
[----:B------:R-:W-:-:S06]  /*0120*/  UMOV UR4, URZ ;  /* 0x000000ff00047c82 */ /* 0x000fcc0008000000 */
[----:B------:R-:W-:Y:S05]  /*0130*/  BRA.U !UP1, `(.L_x_1) ;  /* 0x0000000509307547 */ /* 0x000fea000b800000 */
[----:B------:R-:W0:Y:S01]  /*0140*/  LDC.64 R14, c[0x0][0x3b8] ;  /* 0x0000ee00ff0e7b82 */ /* 0x000e220000000a00 */
[----:B------:R-:W-:Y:S01]  /*0150*/  SHF.R.S32.HI R5, RZ, 0x1f, R4 ;  /* 0x0000001fff057819 */ /* 0x000fe20000011404 */
[----:B------:R-:W-:Y:S01]  /*0160*/  ULOP3.LUT UR4, UR7, 0x7ffffffc, URZ, 0xc0, !UPT ;  /* 0x7ffffffc07047892 */ /* 0x000fe2000f8ec0ff */
[C---:B------:R-:W-:Y:S01]  /*0170*/  SHF.L.U64.HI R6, R2.reuse, 0x2, R3 ;  /* 0x0000000202067819 */ /* 0x040fe20000010203 */
[----:B------:R-:W-:Y:S01]  /*0180*/  IMAD.SHL.U32 R30, R2, 0x4, RZ ;  /* 0x00000004021e7824 */ /* 0x000fe200078e00ff */
[C-C-:B------:R-:W-:Y:S01]  /*0190*/  SHF.L.U64.HI R8, R4.reuse, 0x2, R5.reuse ;  /* 0x0000000204087819 */ /* 0x140fe20000010205 */
[C---:B------:R-:W-:Y:S01]  /*01a0*/  IMAD.SHL.U32 R7, R4.reuse, 0x8, RZ ;  /* 0x0000000804077824 */ /* 0x040fe200078e00ff */
[C-C-:B------:R-:W-:Y:S01]  /*01b0*/  SHF.L.U64.HI R9, R4.reuse, 0x3, R5.reuse ;  /* 0x0000000304097819 */ /* 0x140fe20000010205 */
[----:B------:R-:W1:Y:S01]  /*01c0*/  LDC.64 R16, c[0x0][0x3d0] ;  /* 0x0000f400ff107b82 */ /* 0x000e620000000a00 */
[----:B------:R-:W-:Y:S01]  /*01d0*/  SHF.L.U64.HI R28, R4, 0x4, R5 ;  /* 0x00000004041c7819 */ /* 0x000fe20000010205 */
[----:B------:R-:W2:Y:S01]  /*01e0*/  LDCU.64 UR10, c[0x0][0x3b8] ;  /* 0x00007700ff0a77ac */ /* 0x000ea20008000a00 */
[----:B------:R-:W3:Y:S05]  /*01f0*/  LDCU.64 UR16, c[0x0][0x3d0] ;  /* 0x00007a00ff1077ac */ /* 0x000eea0008000a00 */
[----:B------:R-:W4:Y:S01]  /*0200*/  LDC.64 R18, c[0x0][0x3c8] ;  /* 0x0000f200ff127b82 */ /* 0x000f220000000a00 */
[----:B------:R-:W0:Y:S01]  /*0210*/  LDCU.128 UR12, c[0x0][0x3c0] ;  /* 0x00007800ff0c77ac */ /* 0x000e220008000c00 */
[----:B------:R-:W-:-:S06]  /*0220*/  UIADD3 UR5, UPT, UPT, -UR4, URZ, URZ ;  /* 0x000000ff04057290 */ /* 0x000fcc000fffe1ff */
[----:B------:R-:W2:Y:S01]  /*0230*/  LDC.64 R10, c[0x0][0x3c0] ;  /* 0x0000f000ff0a7b82 */ /* 0x000ea20000000a00 */
[----:B0-----:R-:W-:-:S04]  /*0240*/  IMAD.WIDE R12, R4, 0x8, R14 ;  /* 0x00000008040c7825 */ /* 0x001fc800078e020e */
[----:B------:R-:W-:-:S04]  /*0250*/  IMAD.WIDE R14, R4, 0xc, R14 ;  /* 0x0000000c040e7825 */ /* 0x000fc800078e020e */
[----:B-1----:R-:W-:-:S04]  /*0260*/  IMAD.WIDE R16, R4, 0x4, R16 ;  /* 0x0000000404107825 */ /* 0x002fc800078e0210 */
[----:B----4-:R-:W-:-:S04]  /*0270*/  IMAD.WIDE R18, R4, 0x4, R18 ;  /* 0x0000000404127825 */ /* 0x010fc800078e0212 */
[----:B--23--:R-:W-:-:S07]  /*0280*/  IMAD.WIDE R10, R4, 0x4, R10 ;  /* 0x00000004040a7825 */ /* 0x00cfce00078e020a */
.L_x_2:
[C---:B0-----:R-:W-:Y:S01]  /*0290*/  IADD3 R26, P1, PT, R30.reuse, UR10, RZ ;  /* 0x0000000a1e1a7c10 */ /* 0x041fe2000ff3e0ff */
[----:B------:R-:W-:Y:S01]  /*02a0*/  UIADD3 UR5, UPT, UPT, UR5, 0x4, URZ ;  /* 0x0000000405057890 */ /* 0x000fe2000fffe0ff */
[----:B------:R-:W-:Y:S02]  /*02b0*/  IADD3 R20, P0, PT, R30, UR12, RZ ;  /* 0x0000000c1e147c10 */ /* 0x000fe4000ff1e0ff */
[----:B------:R-:W-:Y:S01]  /*02c0*/  IADD3.X R27, PT, PT, R6, UR11, RZ, P1, !PT ;  /* 0x0000000b061b7c10 */ /* 0x000fe20008ffe4ff */
[----:B------:R-:W-:Y:S01]  /*02d0*/  UISETP.NE.AND UP1, UPT, UR5, URZ, UPT ;  /* 0x000000ff0500728c */ /* 0x000fe2000bf25270 */
[----:B------:R-:W-:Y:S02]  /*02e0*/  IADD3 R32, P1, PT, R30, UR14, RZ ;  /* 0x0000000e1e207c10 */ /* 0x000fe4000ff3e0ff */
[----:B------:R-:W-:Y:S02]  /*02f0*/  IADD3.X R21, PT, PT, R6, UR13, RZ, P0, !PT ;  /* 0x0000000d06157c10 */ /* 0x000fe400087fe4ff */
[----:B------:R-:W-:-:S02]  /*0300*/  LEA R24, P3, R4, R26, 0x2 ;  /* 0x0000001a04187211 */ /* 0x000fc400078610ff */
[----:B------:R-:W-:Y:S02]  /*0310*/  IADD3 R22, P2, PT, R30, UR16, RZ ;  /* 0x000000101e167c10 */ /* 0x000fe4000ff5e0ff */
[-C--:B------:R-:W-:Y:S01]  /*0320*/  IADD3 R36, P0, PT, R10, R30.reuse, RZ ;  /* 0x0000001e0a247210 */ /* 0x080fe20007f1e0ff */
[----:B------:R-:W-:Y:S01]  /*0330*/  IMAD.X R25, R8, 0x1, R27, P3 ;  /* 0x0000000108197824 */ /* 0x000fe200018e061b */
[----:B------:R-:W-:Y:S02]  /*0340*/  MOV R31, 0x7fffffff ;  /* 0x7fffffff001f7802 */ /* 0x000fe40000000f00 */
[C---:B------:R-:W-:Y:S01]  /*0350*/  IADD3.X R33, PT, PT, R6.reuse, UR15, RZ, P1, !PT ;  /* 0x0000000f06217c10 */ /* 0x040fe20008ffe4ff */
[----:B------:R-:W-:Y:S01]  /*0360*/  IMAD.X R37, R11, 0x1, R6, P0 ;  /* 0x000000010b257824 */ /* 0x000fe200000e0606 */
[----:B------:R-:W-:Y:S01]  /*0370*/  IADD3.X R23, PT, PT, R6, UR17, RZ, P2, !PT ;  /* 0x0000001106177c10 */ /* 0x000fe200097fe4ff */
[----:B------:R-:W-:Y:S01]  /*0380*/  STG.E desc[UR8][R26.64], R31 ;  /* 0x0000001f1a007986 */ /* 0x000fe2000c101908 */
[----:B------:R-:W-:-:S03]  /*0390*/  IADD3 R34, P0, PT, R18, R30, RZ ;  /* 0x0000001e12227210 */ /* 0x000fc60007f1e0ff */
[----:B------:R-:W-:Y:S01]  /*03a0*/  STG.E desc[UR8][R20.64], R31 ;  /* 0x0000001f14007986 */ /* 0x000fe2000c101908 */
[----:B------:R-:W-:-:S03]  /*03b0*/  IADD3.X R35, PT, PT, R19, R6, RZ, P0, !PT ;  /* 0x0000000613237210 */ /* 0x000fc600007fe4ff */
[----:B------:R-:W-:Y:S04]  /*03c0*/  STG.E desc[UR8][R32.64], R31 ;  /* 0x0000001f20007986 */ /* 0x000fe8000c101908 */
[----:B------:R-:W-:Y:S04]  /*03d0*/  STG.E desc[UR8][R22.64], R31 ;  /* 0x0000001f16007986 */ /* 0x000fe8000c101908 */
[----:B------:R0:W-:Y:S04]  /*03e0*/  STG.E desc[UR8][R24.64], R31 ;  /* 0x0000001f18007986 */ /* 0x0001e8000c101908 */
[----:B------:R-:W-:Y:S04]  /*03f0*/  STG.E desc[UR8][R36.64], R31 ;  /* 0x0000001f24007986 */ /* 0x000fe8000c101908 */
[----:B------:R-:W-:Y:S01]  /*0400*/  STG.E desc[UR8][R34.64], R31 ;  /* 0x0000001f22007986 */ /* 0x000fe2000c101908 */
[----:B0-----:R-:W-:-:S05]  /*0410*/  IADD3 R24, P0, PT, R16, R30, RZ ;  /* 0x0000001e10187210 */ /* 0x001fca0007f1e0ff */
[----:B------:R-:W-:-:S05]  /*0420*/  IMAD.X R25, R17, 0x1, R6, P0 ;  /* 0x0000000111197824 */ /* 0x000fca00000e0606 */
[----:B------:R0:W-:Y:S02]  /*0430*/  STG.E desc[UR8][R24.64], R31 ;  /* 0x0000001f18007986 */ /* 0x0001e4000c101908 */
[----:B0-----:R-:W-:-:S05]  /*0440*/  IADD3 R24, P0, PT, R12, R30, RZ ;  /* 0x0000001e0c187210 */ /* 0x001fca0007f1e0ff */
[----:B------:R-:W-:-:S05]  /*0450*/  IMAD.X R25, R13, 0x1, R6, P0 ;  /* 0x000000010d197824 */ /* 0x000fca00000e0606 */
[----:B------:R0:W-:Y:S02]  /*0460*/  STG.E desc[UR8][R24.64], R31 ;  /* 0x0000001f18007986 */ /* 0x0001e4000c101908 */
[----:B0-----:R-:W-:-:S04]  /*0470*/  IADD3 R24, P0, PT, R7, R20, RZ ;  /* 0x0000001407187210 */ /* 0x001fc80007f1e0ff */
[----:B------:R-:W-:Y:S01]  /*0480*/  IADD3.X R25, PT, PT, R9, R21, RZ, P0, !PT ;  /* 0x0000001509197210 */ /* 0x000fe200007fe4ff */
[----:B------:R-:W-:-:S04]  /*0490*/  IMAD.WIDE.U32 R20, R4, 0xc, R20 ;  /* 0x0000000c04147825 */ /* 0x000fc800078e0014 */
[----:B------:R0:W-:Y:S02]  /*04a0*/  STG.E desc[UR8][R24.64], R31 ;  /* 0x0000001f18007986 */ /* 0x0001e4000c101908 */
[----:B0-----:R-:W-:-:S05]  /*04b0*/  IADD3 R24, P0, PT, R7, R32, RZ ;  /* 0x0000002007187210 */ /* 0x001fca0007f1e0ff */
[----:B------:R-:W-:Y:S01]  /*04c0*/  IMAD.X R25, R9, 0x1, R33, P0 ;  /* 0x0000000109197824 */ /* 0x000fe200000e0621 */
[----:B------:R-:W-:-:S04]  /*04d0*/  IADD3 R26, P0, PT, R7, R22, RZ ;  /* 0x00000016071a7210 */ /* 0x000fc80007f1e0ff */
[----:B------:R0:W-:Y:S01]  /*04e0*/  STG.E desc[UR8][R24.64], R31 ;  /* 0x0000001f18007986 */ /* 0x0001e2000c101908 */
[--C-:B------:R-:W-:Y:S02]  /*04f0*/  IMAD.X R27, R9, 0x1, R23.reuse, P0 ;  /* 0x00000001091b7824 */ /* 0x100fe400000e0617 */
[----:B------:R-:W-:-:S03]  /*0500*/  IMAD.WIDE.U32 R22, R4, 0xc, R22 ;  /* 0x0000000c04167825 */ /* 0x000fc600078e0016 */
[----:B------:R1:W-:Y:S01]  /*0510*/  STG.E desc[UR8][R26.64], R31 ;  /* 0x0000001f1a007986 */ /* 0x0003e2000c101908 */
[----:B0-----:R-:W-:Y:S01]  /*0520*/  IMAD R25, R5, 0xc, RZ ;  /* 0x0000000c05197824 */ /* 0x001fe200078e02ff */
[----:B------:R-:W-:-:S03]  /*0530*/  IADD3 R24, P0, PT, R14, R30, RZ ;  /* 0x0000001e0e187210 */ /* 0x000fc60007f1e0ff */
[----:B------:R-:W-:Y:S01]  /*0540*/  IMAD.IADD R23, R25, 0x1, R23 ;  /* 0x0000000119177824 */ /* 0x000fe200078e0217 */
[----:B------:R-:W-:Y:S01]  /*0550*/  IADD3 R21, PT, PT, R21, R25, RZ ;  /* 0x0000001915157210 */ /* 0x000fe20007ffe0ff */
[----:B-1----:R-:W-:-:S04]  /*0560*/  IMAD.WIDE.U32 R26, R4, 0xc, R32 ;  /* 0x0000000c041a7825 */ /* 0x002fc800078e0020 */
[----:B------:R-:W-:Y:S01]  /*0570*/  IMAD.IADD R27, R25, 0x1, R27 ;  /* 0x00000001191b7824 */ /* 0x000fe200078e021b */
[----:B------:R-:W-:Y:S02]  /*0580*/  IADD3.X R25, PT, PT, R15, R6, RZ, P0, !PT ;  /* 0x000000060f197210 */ /* 0x000fe400007fe4ff */
[----:B------:R-:W-:-:S03]  /*0590*/  LEA R30, P0, R4, R30, 0x4 ;  /* 0x0000001e041e7211 */ /* 0x000fc600078020ff */
[----:B------:R0:W-:Y:S02]  /*05a0*/  STG.E desc[UR8][R24.64], R31 ;  /* 0x0000001f18007986 */ /* 0x0001e4000c101908 */
[----:B------:R-:W-:Y:S02]  /*05b0*/  IMAD.X R6, R6, 0x1, R28, P0 ;  /* 0x0000000106067824 */ /* 0x000fe400000e061c */
[----:B------:R0:W-:Y:S04]  /*05c0*/  STG.E desc[UR8][R20.64], R31 ;  /* 0x0000001f14007986 */ /* 0x0001e8000c101908 */
[----:B------:R0:W-:Y:S04]  /*05d0*/  STG.E desc[UR8][R26.64], R31 ;  /* 0x0000001f1a007986 */ /* 0x0001e8000c101908 */
[----:B------:R0:W-:Y:S01]  /*05e0*/  STG.E desc[UR8][R22.64], R31 ;  /* 0x0000001f16007986 */ /* 0x0001e2000c101908 */
[----:B------:R-:W-:Y:S05]  /*05f0*/  BRA.U UP1, `(.L_x_2) ;  /* 0xfffffffd01247547 */ /* 0x000fea000b83ffff */
.L_x_1:
[----:B------:R-:W-:Y:S05]  /*0600*/  BRA.U !UP0, `(.L_x_0) ;  /* 0x0000000108f47547 */ /* 0x000fea000b800000 */
[----:B------:R-:W-:Y:S01]  /*0610*/  UISETP.NE.AND UP0, UPT, UR6, 0x1, UPT ;  /* 0x000000010600788c */ /* 0x000fe2000bf05270 */
[----:B0-----:R-:W-:Y:S01]  /*0620*/  SHF.R.S32.HI R23, RZ, 0x1f, R4 ;  /* 0x0000001fff177819 */ /* 0x001fe20000011404 */
[----:B------:R-:W-:-:S04]  /*0630*/  ULOP3.LUT UR5, UR7, 0x1, URZ, 0xc0, !UPT ;  /* 0x0000000107057892 */ /* 0x000fc8000f8ec0ff */
[----:B------:R-:W-:-:S03]  /*0640*/  UISETP.NE.U32.AND UP1, UPT, UR5, 0x1, UPT ;  /* 0x000000010500788c */ /* 0x000fc6000bf25070 */
[----:B------:R-:W-:Y:S08]  /*0650*/  BRA.U !UP0, `(.L_x_3) ;  /* 0x00000001088c7547 */ /* 0x000ff0000b800000 */
[----:B------:R-:W0:Y:S01]  /*0660*/  LDCU.64 UR10, c[0x0][0x3b8] ;  /* 0x00007700ff0a77ac */ /* 0x000e220008000a00 */
[----:B------:R-:W-:Y:S01]  /*0670*/  IMAD.WIDE.U32 R6, R4, UR4, R2 ;  /* 0x0000000404067c25 */ /* 0x000fe2000f8e0002 */
[----:B------:R-:W-:Y:S01]  /*0680*/  MOV R25, 0x7fffffff ;  /* 0x7fffffff00197802 */ /* 0x000fe20000000f00 */
[----:B------:R-:W1:Y:S02]  /*0690*/  LDCU.128 UR12, c[0x0][0x3c0] ;  /* 0x00007800ff0c77ac */ /* 0x000e640008000c00 */
[----:B------:R-:W-:Y:S02]  /*06a0*/  IMAD R5, R23, UR4, R7 ;  /* 0x0000000417057c24 */ /* 0x000fe4000f8e0207 */
[----:B------:R-:W-:Y:S01]  /*06b0*/  IMAD.SHL.U32 R12, R6, 0x4, RZ ;  /* 0x00000004060c7824 */ /* 0x000fe200078e00ff */
[----:B------:R-:W2:Y:S01]  /*06c0*/  LDCU.64 UR16, c[0x0][0x3d0] ;  /* 0x00007a00ff1077ac */ /* 0x000ea20008000a00 */
[----:B------:R-:W-:Y:S01]  /*06d0*/  IMAD.SHL.U32 R21, R4, 0x4, RZ ;  /* 0x0000000404157824 */ /* 0x000fe200078e00ff */
[----:B------:R-:W-:Y:S01]  /*06e0*/  SHF.L.U64.HI R5, R6, 0x2, R5 ;  /* 0x0000000206057819 */ /* 0x000fe20000010205 */
[----:B------:R-:W-:Y:S01]  /*06f0*/  UIADD3 UR4, UPT, UPT, UR4, 0x2, URZ ;  /* 0x0000000204047890 */ /* 0x000fe2000fffe0ff */
[----:B0-----:R-:W-:-:S04]  /*0700*/  IADD3 R6, P0, PT, R12, UR10, RZ ;  /* 0x0000000a0c067c10 */ /* 0x001fc8000ff1e0ff */
[C---:B------:R-:W-:Y:S02]  /*0710*/  IADD3.X R7, PT, PT, R5.reuse, UR11, RZ, P0, !PT ;  /* 0x0000000b05077c10 */ /* 0x040fe400087fe4ff */
[C---:B-1----:R-:W-:Y:S02]  /*0720*/  IADD3 R8, P1, PT, R12.reuse, UR12, RZ ;  /* 0x0000000c0c087c10 */ /* 0x042fe4000ff3e0ff */
[C---:B------:R-:W-:Y:S01]  /*0730*/  IADD3 R10, P0, PT, R12.reuse, UR14, RZ ;  /* 0x0000000e0c0a7c10 */ /* 0x040fe2000ff1e0ff */
[----:B------:R0:W-:Y:S01]  /*0740*/  STG.E desc[UR8][R6.64], R25 ;  /* 0x0000001906007986 */ /* 0x0001e2000c101908 */
[----:B--2---:R-:W-:Y:S02]  /*0750*/  IADD3 R12, P2, PT, R12, UR16, RZ ;  /* 0x000000100c0c7c10 */ /* 0x004fe4000ff5e0ff */
[C---:B------:R-:W-:Y:S02]  /*0760*/  IADD3.X R9, PT, PT, R5.reuse, UR13, RZ, P1, !PT ;  /* 0x0000000d05097c10 */ /* 0x040fe40008ffe4ff */
[----:B------:R-:W-:-:S02]  /*0770*/  IADD3.X R11, PT, PT, R5, UR15, RZ, P0, !PT ;  /* 0x0000000f050b7c10 */ /* 0x000fc400087fe4ff */
[----:B------:R-:W-:Y:S01]  /*0780*/  IADD3.X R13, PT, PT, R5, UR17, RZ, P2, !PT ;  /* 0x00000011050d7c10 */ /* 0x000fe200097fe4ff */
[----:B------:R0:W-:Y:S01]  /*0790*/  STG.E desc[UR8][R8.64], R25 ;  /* 0x0000001908007986 */ /* 0x0001e2000c101908 */
[----:B------:R-:W-:Y:S02]  /*07a0*/  SHF.L.U64.HI R5, R4, 0x2, R23 ;  /* 0x0000000204057819 */ /* 0x000fe40000010217 */
[-C--:B------:R-:W-:Y:S01]  /*07b0*/  IADD3 R14, P0, PT, R6, R21.reuse, RZ ;  /* 0x00000015060e7210 */ /* 0x080fe20007f1e0ff */
[----:B------:R0:W-:Y:S01]  /*07c0*/  STG.E desc[UR8][R10.64], R25 ;  /* 0x000000190a007986 */ /* 0x0001e2000c101908 */
[-C--:B------:R-:W-:Y:S02]  /*07d0*/  IADD3 R16, P1, PT, R8, R21.reuse, RZ ;  /* 0x0000001508107210 */ /* 0x080fe40007f3e0ff */
[-C--:B------:R-:W-:Y:S01]  /*07e0*/  IADD3 R18, P2, PT, R10, R21.reuse, RZ ;  /* 0x000000150a127210 */ /* 0x080fe20007f5e0ff */
[--C-:B------:R-:W-:Y:S01]  /*07f0*/  IMAD.X R15, R7, 0x1, R5.reuse, P0 ;  /* 0x00000001070f7824 */ /* 0x100fe200000e0605 */
[----:B------:R-:W-:Y:S01]  /*0800*/  IADD3 R20, P3, PT, R12, R21, RZ ;  /* 0x000000150c147210 */ /* 0x000fe20007f7e0ff */
[----:B------:R0:W-:Y:S01]  /*0810*/  STG.E desc[UR8][R12.64], R25 ;  /* 0x000000190c007986 */ /* 0x0001e2000c101908 */
[----:B------:R-:W-:Y:S01]  /*0820*/  IADD3.X R17, PT, PT, R9, R5, RZ, P1, !PT ;  /* 0x0000000509117210 */ /* 0x000fe20000ffe4ff */
[----:B------:R-:W-:-:S02]  /*0830*/  IMAD.X R19, R11, 0x1, R5, P2 ;  /* 0x000000010b137824 */ /* 0x000fc400010e0605 */
[----:B------:R-:W-:Y:S01]  /*0840*/  IMAD.X R21, R13, 0x1, R5, P3 ;  /* 0x000000010d157824 */ /* 0x000fe200018e0605 */
[----:B------:R0:W-:Y:S04]  /*0850*/  STG.E desc[UR8][R14.64], R25 ;  /* 0x000000190e007986 */ /* 0x0001e8000c101908 */
[----:B------:R0:W-:Y:S04]  /*0860*/  STG.E desc[UR8][R16.64], R25 ;  /* 0x0000001910007986 */ /* 0x0001e8000c101908 */
[----:B------:R0:W-:Y:S04]  /*0870*/  STG.E desc[UR8][R18.64], R25 ;  /* 0x0000001912007986 */ /* 0x0001e8000c101908 */
[----:B------:R0:W-:Y:S02]  /*0880*/  STG.E desc[UR8][R20.64], R25 ;  /* 0x0000001914007986 */ /* 0x0001e4000c101908 */
.L_x_3:
[----:B------:R-:W-:Y:S05]  /*0890*/  BRA.U UP1, `(.L_x_0) ;  /* 0x0000000101507547 */ /* 0x000fea000b800000 */
[----:B------:R-:W1:Y:S01]  /*08a0*/  LDCU.64 UR10, c[0x0][0x3b8] ;  /* 0x00007700ff0a77ac */ /* 0x000e620008000a00 */
[----:B------:R-:W-:Y:S01]  /*08b0*/  IMAD.WIDE.U32 R4, R4, UR4, R2 ;  /* 0x0000000404047c25 */ /* 0x000fe2000f8e0002 */
[----:B------:R-:W2:Y:S03]  /*08c0*/  LDCU.128 UR12, c[0x0][0x3c0] ;  /* 0x00007800ff0c77ac */ /* 0x000ea60008000c00 */
[----:B0-----:R-:W-:Y:S01]  /*08d0*/  IMAD R11, R23, UR4, R5 ;  /* 0x00000004170b7c24 */ /* 0x001fe2000f8e0205 */
[C---:B------:R-:W-:Y:S01]  /*08e0*/  SHF.L.U32 R10, R4.reuse, 0x2, RZ ;  /* 0x00000002040a7819 */ /* 0x040fe200000006ff */
[----:B------:R-:W-:Y:S01]  /*08f0*/  IMAD.MOV.U32 R13, RZ, RZ, 0x7fffffff ;  /* 0x7fffffffff0d7424 */ /* 0x000fe200078e00ff */
[----:B------:R-:W0:Y:S02]  /*0900*/  LDCU.64 UR16, c[0x0][0x3d0] ;  /* 0x00007a00ff1077ac */ /* 0x000e240008000a00 */
[----:B------:R-:W-:-:S02]  /*0910*/  SHF.L.U64.HI R11, R4, 0x2, R11 ;  /* 0x00000002040b7819 */ /* 0x000fc4000001020b */
[C---:B-1----:R-:W-:Y:S02]  /*0920*/  IADD3 R4, P0, PT, R10.reuse, UR10, RZ ;  /* 0x0000000a0a047c10 */ /* 0x042fe4000ff1e0ff */
[C---:B--2---:R-:W-:Y:S02]  /*0930*/  IADD3 R6, P1, PT, R10.reuse, UR12, RZ ;  /* 0x0000000c0a067c10 */ /* 0x044fe4000ff3e0ff */
[C---:B------:R-:W-:Y:S02]  /*0940*/  IADD3.X R5, PT, PT, R11.reuse, UR11, RZ, P0, !PT ;  /* 0x0000000b0b057c10 */ /* 0x040fe400087fe4ff */
[C---:B------:R-:W-:Y:S02]  /*0950*/  IADD3 R8, P0, PT, R10.reuse, UR14, RZ ;  /* 0x0000000e0a087c10 */ /* 0x040fe4000ff1e0ff */
[----:B0-----:R-:W-:Y:S01]  /*0960*/  IADD3 R10, P2, PT, R10, UR16, RZ ;  /* 0x000000100a0a7c10 */ /* 0x001fe2000ff5e0ff */
[----:B------:R1:W-:Y:S01]  /*0970*/  STG.E desc[UR8][R4.64], R13 ;  /* 0x0000000d04007986 */ /* 0x0003e2000c101908 */
[----:B------:R-:W-:-:S02]  /*0980*/  IADD3.X R7, PT, PT, R11, UR13, RZ, P1, !PT ;  /* 0x0000000d0b077c10 */ /* 0x000fc40008ffe4ff */
[C---:B------:R-:W-:Y:S02]  /*0990*/  IADD3.X R9, PT, PT, R11.reuse, UR15, RZ, P0, !PT ;  /* 0x0000000f0b097c10 */ /* 0x040fe400087fe4ff */
[----:B------:R-:W-:Y:S01]  /*09a0*/  IADD3.X R11, PT, PT, R11, UR17, RZ, P2, !PT ;  /* 0x000000110b0b7c10 */ /* 0x000fe200097fe4ff */
[----:B------:R1:W-:Y:S04]  /*09b0*/  STG.E desc[UR8][R6.64], R13 ;  /* 0x0000000d06007986 */ /* 0x0003e8000c101908 */
[----:B------:R1:W-:Y:S04]  /*09c0*/  STG.E desc[UR8][R8.64], R13 ;  /* 0x0000000d08007986 */ /* 0x0003e8000c101908 */
[----:B------:R1:W-:Y:S02]  /*09d0*/  STG.E desc[UR8][R10.64], R13 ;  /* 0x0000000d0a007986 */ /* 0x0003e4000c101908 */
.L_x_0:
[----:B-1----:R-:W1:Y:S01]  /*09e0*/  LDC R4, c[0x0][0x3a0] ;  /* 0x0000e800ff047b82 */ /* 0x002e620000000800 */
[----:B------:R-:W1:Y:S01]  /*09f0*/  LDCU UR4, c[0x0][0x398] ;  /* 0x00007300ff0477ac */ /* 0x000e620008000800 */
[----:B-----5:R-:W-:-:S06]  /*0a00*/  ISETP.GE.AND P0, PT, R29, UR7, PT ;  /* 0x000000071d007c0c */ /* 0x020fcc000bf06270 */
[----:B------:R-:W1:Y:S02]  /*0a10*/  LDC R5, c[0x0][0x3a8] ;  /* 0x0000ea00ff057b82 */ /* 0x000e640000000800 */
[----:B-1----:R-:W-:-:S04]  /*0a20*/  VIMNMX3 R4, R4, UR4, R5, PT ;  /* 0x0000000404047c0f */ /* 0x002fc8000b800105 */
[----:B------:R-:W-:-:S13]  /*0a30*/  ISETP.LT.OR P0, PT, R4, 0x1, P0 ;  /* 0x000000010400780c */ /* 0x000fda0000701670 */
[----:B------:R-:W-:Y:S05]  /*0a40*/  @P0 EXIT ;  /* 0x000000000000094d */ /* 0x000fea0003800000 */
[----:B------:R-:W-:Y:S01]  /*0a50*/  UIADD3 UR4, UPT, UPT, UR4, 0x1, URZ ;  /* 0x0000000104047890 */ /* 0x000fe2000fffe0ff */
[----:B0-----:R-:W-:-:S05]  /*0a60*/  IMAD.MOV.U32 R7, RZ, RZ, 0x40000000 ;  /* 0x40000000ff077424 */ /* 0x001fca00078e00ff */
[----:B------:R-:W-:-:S04]  /*0a70*/  I2FP.F32.U32 R5, UR4 ;  /* 0x0000000400057c45 */ /* 0x000fc80008201000 */
[----:B------:R-:W0:Y:S08]  /*0a80*/  MUFU.RCP R28, R5 ;  /* 0x00000005001c7308 */ /* 0x000e300000001000 */
[----:B------:R-:W1:Y:S01]  /*0a90*/  FCHK P0, R7, R5 ;  /* 0x0000000507007302 */ /* 0x000e620000000000 */
[----:B0-----:R-:W-:-:S04]  /*0aa0*/  FFMA R9, -R5, R28, 1 ;  /* 0x3f80000005097423 */ /* 0x001fc8000000011c */
[----:B------:R-:W-:-:S04]  /*0ab0*/  FFMA R28, R28, R9, R28 ;  /* 0x000000091c1c7223 */ /* 0x000fc8000000001c */
[----:B------:R-:W-:-:S04]  /*0ac0*/  FFMA R4, R28, 2, RZ ;  /* 0x400000001c047823 */ /* 0x000fc800000000ff */
[----:B------:R-:W-:-:S04]  /*0ad0*/  FFMA R9, -R5, R4, 2 ;  /* 0x4000000005097423 */ /* 0x000fc80000000104 */
[----:B------:R-:W-:Y:S01]  /*0ae0*/  FFMA R28, R28, R9, R4 ;  /* 0x000000091c1c7223 */ /* 0x000fe20000000004 */
[----:B-1----:R-:W-:Y:S06]  /*0af0*/  @!P0 BRA `(.L_x_4) ;  /* 0x00000000000c8947 */ /* 0x002fec0003800000 */
[----:B------:R-:W-:-:S07]  /*0b00*/  MOV R8, 0xb20 ;  /* 0x00000b2000087802 */ /* 0x000fce0000000f00 */
[----:B------:R-:W-:Y:S05]  /*0b10*/  CALL.REL.NOINC `($__internal_0_$__cuda_sm3x_div_rn_noftz_f32_slowpath) ;  /* 0x0000001400cc7944 */ /* 0x000fea0003c00000 */
[----:B------:R-:W-:-:S07]  /*0b20*/  MOV R28, R12 ;  /* 0x0000000c001c7202 */ /* 0x000fce0000000f00 */
.L_x_4:
[----:B------:R-:W0:Y:S02]  /*0b30*/  LDCU UR4, c[0x0][0x3a0] ;  /* 0x00007400ff0477ac */ /* 0x000e240008000800 */
[----:B0-----:R-:W-:-:S06]  /*0b40*/  UIADD3 UR4, UPT, UPT, UR4, 0x1, URZ ;  /* 0x0000000104047890 */ /* 0x001fcc000fffe0ff */
        /* <DEDUP_REMOVED lines=11> */
[----:B------:R-:W-:-:S07]  /*0c00*/  IMAD.MOV.U32 R27, RZ, RZ, R12 ;  /* 0x000000ffff1b7224 */ /* 0x000fce00078e000c */
.L_x_5:
[----:B------:R-:W0:Y:S01]  /*0c10*/  LDCU UR5, c[0x0][0x3a8] ;  /* 0x00007500ff0577ac */ /* 0x000e220008000800 */
[----:B------:R-:W1:Y:S01]  /*0c20*/  LDC R6, c[0x0][0x3a0] ;  /* 0x0000e800ff067b82 */ /* 0x000e620000000800 */
[----:B0-----:R-:W-:-:S06]  /*0c30*/  UIADD3 UR4, UPT, UPT, UR5, 0x1, URZ ;  /* 0x0000000105047890 */ /* 0x001fcc000fffe0ff */
[----:B------:R-:W-:Y:S02]  /*0c40*/  I2FP.F32.U32 R5, UR4 ;  /* 0x0000000400057c45 */ /* 0x000fe40008201000 */
[----:B-1----:R-:W-:Y:S02]  /*0c50*/  VIMNMX R6, PT, PT, R6, UR5, !PT ;  /* 0x0000000506067c48 */ /* 0x002fe4000ffe0100 */
        /* <DEDUP_REMOVED lines=11> */
.L_x_6:
[----:B------:R-:W0:Y:S01]  /*0d10*/  LDCU UR6, c[0x0][0x390] ;  /* 0x00007200ff0677ac */ /* 0x000e220008000800 */
[----:B------:R-:W-:Y:S01]  /*0d20*/  MOV R4, R2 ;  /* 0x0000000200047202 */ /* 0x000fe20000000f00 */
[----:B------:R-:W-:Y:S01]  /*0d30*/  IMAD.MOV.U32 R5, RZ, RZ, R3 ;  /* 0x000000ffff057224 */ /* 0x000fe200078e0003 */
[----:B------:R-:W1:Y:S03]  /*0d40*/  LDCU.64 UR4, c[0x0][0x380] ;  /* 0x00007000ff0477ac */ /* 0x000e660008000a00 */
[----:B0-----:R-:W-:-:S03]  /*0d50*/  IMAD.WIDE R4, R29, UR6, R4 ;  /* 0x000000061d047c25 */ /* 0x001fc6000f8e0204 */
[----:B-1----:R-:W-:-:S04]  /*0d60*/  LEA R8, P0, R4, UR4, 0x2 ;  /* 0x0000000404087c11 */ /* 0x002fc8000f8010ff */
[----:B------:R-:W-:Y:S01]  /*0d70*/  LEA.HI.X R9, R4, UR5, R5, 0x2, P0 ;  /* 0x0000000504097c11 */ /* 0x000fe200080f1405 */
[----:B------:R-:W0:Y:S01]  /*0d80*/  S2R R10, SR_CgaCtaId ;  /* 0x00000000000a7919 */ /* 0x000e220000008800 */
[----:B------:R-:W1:Y:S03]  /*0d90*/  LDC R4, c[0x0][0x3b0] ;  /* 0x0000ec00ff047b82 */ /* 0x000e660000000800 */
[----:B------:R-:W2:Y:S01]  /*0da0*/  LDG.E.CONSTANT R8, desc[UR8][R8.64] ;  /* 0x0000000808087981 */ /* 0x000ea2000c1e9900 */
[----:B------:R-:W-:Y:S02]  /*0db0*/  MOV R5, 0x400 ;  /* 0x0000040000057802 */ /* 0x000fe40000000f00 */
[----:B-1----:R-:W-:Y:S01]  /*0dc0*/  ISETP.GE.AND P1, PT, R4, 0x1, PT ;  /* 0x000000010400780c */ /* 0x002fe20003f26270 */
[----:B------:R-:W-:Y:S01]  /*0dd0*/  IMAD R25, R0, R4, RZ ;  /* 0x0000000400197224 */ /* 0x000fe200078e02ff */
[----:B0-----:R-:W-:-:S05]  /*0de0*/  LEA R5, R10, R5, 0x18 ;  /* 0x000000050a057211 */ /* 0x001fca00078ec0ff */
[----:B------:R-:W-:-:S04]  /*0df0*/  IMAD R25, R25, 0xc, R5 ;  /* 0x0000000c19197824 */ /* 0x000fc800078e0205 */
[----:B------:R-:W-:Y:S01]  /*0e00*/  IMAD R24, R4, 0x4, R25 ;  /* 0x0000000404187824 */ /* 0x000fe200078e0219 */
[----:B--2---:R-:W-:-:S04]  /*0e10*/  FSETP.NE.AND P0, PT, |R8|, +INF , PT ;  /* 0x7f8000000800780b */ /* 0x004fc80003f05200 */
[----:B------:R-:W-:Y:S01]  /*0e20*/  FSEL R23, R8, RZ, P0 ;  /* 0x000000ff08177208 */ /* 0x000fe20000000000 */
[----:B------:R-:W-:Y:S08]  /*0e30*/  @!P1 BRA `(.L_x_7) ;  /* 0x0000000400609947 */ /* 0x000ff00003800000 */
[C---:B------:R-:W-:Y:S01]  /*0e40*/  ISETP.GE.U32.AND P0, PT, R4.reuse, 0x8, PT ;  /* 0x000000080400780c */ /* 0x040fe20003f06070 */
[----:B------:R-:W-:Y:S01]  /*0e50*/  HFMA2 R7, -RZ, RZ, 0, 0 ;  /* 0x00000000ff077431 */ /* 0x000fe200000001ff */
[----:B------:R-:W-:-:S04]  /*0e60*/  LOP3.LUT R11, R4, 0x7, RZ, 0xc0, !PT ;  /* 0x00000007040b7812 */ /* 0x000fc800078ec0ff */
[----:B------:R-:W-:-:S07]  /*0e70*/  ISETP.NE.AND P1, PT, R11, RZ, PT ;  /* 0x000000ff0b00720c */ /* 0x000fce0003f25270 */
[----:B------:R-:W-:Y:S06]  /*0e80*/  @!P0 BRA `(.L_x_8) ;  /* 0x0000000000a48947 */ /* 0x000fec0003800000 */
[----:B------:R-:W-:Y:S01]  /*0e90*/  IMAD R0, R0, 0xc, RZ ;  /* 0x0000000c00007824 */ /* 0x000fe200078e02ff */
[----:B------:R-:W-:-:S03]  /*0ea0*/  LOP3.LUT R7, R4, 0x7ffffff8, RZ, 0xc0, !PT ;  /* 0x7ffffff804077812 */ /* 0x000fc600078ec0ff */
[C---:B------:R-:W-:Y:S02]  /*0eb0*/  VIADD R9, R0.reuse, 0x4 ;  /* 0x0000000400097836 */ /* 0x040fe40000000000 */
[C---:B------:R-:W-:Y:S02]  /*0ec0*/  VIADD R8, R0.reuse, 0x8 ;  /* 0x0000000800087836 */ /* 0x040fe40000000000 */
[-CC-:B------:R-:W-:Y:S02]  /*0ed0*/  IMAD R9, R9, R4.reuse, R5.reuse ;  /* 0x0000000409097224 */ /* 0x180fe400078e0205 */
[-CC-:B------:R-:W-:Y:S02]  /*0ee0*/  IMAD R0, R0, R4.reuse, R5.reuse ;  /* 0x0000000400007224 */ /* 0x180fe400078e0205 */
[----:B------:R-:W-:Y:S01]  /*0ef0*/  IMAD R8, R8, R4, R5 ;  /* 0x0000000408087224 */ /* 0x000fe200078e0205 */
[----:B------:R-:W-:Y:S01]  /*0f00*/  IADD3 R5, PT, PT, -R7, RZ, RZ ;  /* 0x000000ff07057210 */ /* 0x000fe20007ffe1ff */
[----:B------:R-:W-:Y:S01]  /*0f10*/  VIADD R0, R0, 0x10 ;  /* 0x0000001000007836 */ /* 0x000fe20000000000 */
[----:B------:R-:W-:Y:S01]  /*0f20*/  IADD3 R10, PT, PT, R9, 0x10, RZ ;  /* 0x00000010090a7810 */ /* 0x000fe20007ffe0ff */
[----:B------:R-:W-:-:S07]  /*0f30*/  VIADD R8, R8, 0x10 ;  /* 0x0000001008087836 */ /* 0x000fce0000000000 */
.L_x_9:
[----:B------:R-:W-:Y:S01]  /*0f40*/  STS [R0+-0x10], R23 ;  /* 0xfffff01700007388 */ /* 0x000fe20000000800 */
[----:B------:R-:W-:-:S03]  /*0f50*/  VIADD R5, R5, 0x8 ;  /* 0x0000000805057836 */ /* 0x000fc60000000000 */
[----:B------:R-:W-:Y:S02]  /*0f60*/  STS [R10+-0x10], R23 ;  /* 0xfffff0170a007388 */ /* 0x000fe40000000800 */
[----:B------:R-:W-:Y:S02]  /*0f70*/  ISETP.NE.AND P0, PT, R5, RZ, PT ;  /* 0x000000ff0500720c */ /* 0x000fe40003f05270 */
[----:B------:R-:W-:Y:S04]  /*0f80*/  STS [R8+-0x10], R23 ;  /* 0xfffff01708007388 */ /* 0x000fe80000000800 */
        /* <DEDUP_REMOVED lines=9> */
[----:B------:R-:W-:Y:S04]  /*1020*/  STS [R0], R23 ;  /* 0x0000001700007388 */ /* 0x000fe80000000800 */
[----:B------:R-:W-:Y:S04]  /*1030*/  STS [R10], R23 ;  /* 0x000000170a007388 */ /* 0x000fe80000000800 */
[----:B------:R-:W-:Y:S04]  /*1040*/  STS [R8], R23 ;  /* 0x0000001708007388 */ /* 0x000fe80000000800 */
[----:B------:R-:W-:Y:S04]  /*1050*/  STS [R0+0x4], R23 ;  /* 0x0000041700007388 */ /* 0x000fe80000000800 */
[----:B------:R-:W-:Y:S04]  /*1060*/  STS [R10+0x4], R23 ;  /* 0x000004170a007388 */ /* 0x000fe80000000800 */
[----:B------:R-:W-:Y:S04]  /*1070*/  STS [R8+0x4], R23 ;  /* 0x0000041708007388 */ /* 0x000fe80000000800 */
[----:B------:R-:W-:Y:S04]  /*1080*/  STS [R0+0x8], R23 ;  /* 0x0000081700007388 */ /* 0x000fe80000000800 */
[----:B------:R-:W-:Y:S04]  /*1090*/  STS [R10+0x8], R23 ;  /* 0x000008170a007388 */ /* 0x000fe80000000800 */
[----:B------:R-:W-:Y:S04]  /*10a0*/  STS [R8+0x8], R23 ;  /* 0x0000081708007388 */ /* 0x000fe80000000800 */
[----:B------:R0:W-:Y:S04]  /*10b0*/  STS [R0+0xc], R23 ;  /* 0x00000c1700007388 */ /* 0x0001e80000000800 */
[----:B------:R1:W-:Y:S04]  /*10c0*/  STS [R10+0xc], R23 ;  /* 0x00000c170a007388 */ /* 0x0003e80000000800 */
[----:B------:R2:W-:Y:S01]  /*10d0*/  STS [R8+0xc], R23 ;  /* 0x00000c1708007388 */ /* 0x0005e20000000800 */
[----:B0-----:R-:W-:Y:S01]  /*10e0*/  VIADD R0, R0, 0x20 ;  /* 0x0000002000007836 */ /* 0x001fe20000000000 */
[----:B-1----:R-:W-:Y:S01]  /*10f0*/  IADD3 R10, PT, PT, R10, 0x20, RZ ;  /* 0x000000200a0a7810 */ /* 0x002fe20007ffe0ff */
[----:B--2---:R-:W-:Y:S01]  /*1100*/  VIADD R8, R8, 0x20 ;  /* 0x0000002008087836 */ /* 0x004fe20000000000 */
[----:B------:R-:W-:Y:S06]  /*1110*/  @P0 BRA `(.L_x_9) ;  /* 0xfffffffc00880947 */ /* 0x000fec000383ffff */
.L_x_8:
[----:B------:R-:W-:Y:S05]  /*1120*/  @!P1 BRA `(.L_x_7) ;  /* 0x0000000000a49947 */ /* 0x000fea0003800000 */
[----:B------:R-:W-:Y:S02]  /*1130*/  ISETP.GE.U32.AND P0, PT, R11, 0x4, PT ;  /* 0x000000040b00780c */ /* 0x000fe40003f06070 */
[----:B------:R-:W-:-:S04]  /*1140*/  LOP3.LUT R5, R4, 0x3, RZ, 0xc0, !PT ;  /* 0x0000000304057812 */ /* 0x000fc800078ec0ff */
[----:B------:R-:W-:-:S07]  /*1150*/  ISETP.NE.AND P1, PT, R5, RZ, PT ;  /* 0x000000ff0500720c */ /* 0x000fce0003f25270 */
[----:B------:R-:W-:Y:S06]  /*1160*/  @!P0 BRA `(.L_x_10) ;  /* 0x0000000000408947 */ /* 0x000fec0003800000 */
[C---:B------:R-:W-:Y:S01]  /*1170*/  IMAD R0, R7.reuse, 0x4, R25 ;  /* 0x0000000407007824 */ /* 0x040fe200078e0219 */
[C---:B------:R-:W-:Y:S01]  /*1180*/  LEA R8, R7.reuse, R24, 0x2 ;  /* 0x0000001807087211 */ /* 0x040fe200078e10ff */
[----:B------:R-:W-:Y:S02]  /*1190*/  VIADD R7, R7, 0x4 ;  /* 0x0000000407077836 */ /* 0x000fe40000000000 */
[----:B------:R-:W-:Y:S01]  /*11a0*/  IMAD R10, R4, 0x8, R0 ;  /* 0x00000008040a7824 */ /* 0x000fe200078e0200 */
[----:B------:R0:W-:Y:S04]  /*11b0*/  STS [R0], R23 ;  /* 0x0000001700007388 */ /* 0x0001e80000000800 */
[----:B------:R0:W-:Y:S04]  /*11c0*/  STS [R8], R23 ;  /* 0x0000001708007388 */ /* 0x0001e80000000800 */
[----:B------:R0:W-:Y:S04]  /*11d0*/  STS [R10], R23 ;  /* 0x000000170a007388 */ /* 0x0001e80000000800 */
[----:B------:R0:W-:Y:S04]  /*11e0*/  STS [R0+0x4], R23 ;  /* 0x0000041700007388 */ /* 0x0001e80000000800 */
[----:B------:R0:W-:Y:S04]  /*11f0*/  STS [R8+0x4], R23 ;  /* 0x0000041708007388 */ /* 0x0001e80000000800 */
[----:B------:R0:W-:Y:S04]  /*1200*/  STS [R10+0x4], R23 ;  /* 0x000004170a007388 */ /* 0x0001e80000000800 */
[----:B------:R0:W-:Y:S04]  /*1210*/  STS [R0+0x8], R23 ;  /* 0x0000081700007388 */ /* 0x0001e80000000800 */
[----:B------:R0:W-:Y:S04]  /*1220*/  STS [R8+0x8], R23 ;  /* 0x0000081708007388 */ /* 0x0001e80000000800 */
[----:B------:R0:W-:Y:S04]  /*1230*/  STS [R10+0x8], R23 ;  /* 0x000008170a007388 */ /* 0x0001e80000000800 */
[----:B------:R0:W-:Y:S04]  /*1240*/  STS [R0+0xc], R23 ;  /* 0x00000c1700007388 */ /* 0x0001e80000000800 */
[----:B------:R0:W-:Y:S04]  /*1250*/  STS [R8+0xc], R23 ;  /* 0x00000c1708007388 */ /* 0x0001e80000000800 */
[----:B------:R0:W-:Y:S02]  /*1260*/  STS [R10+0xc], R23 ;  /* 0x00000c170a007388 */ /* 0x0001e40000000800 */
.L_x_10:
[----:B------:R-:W-:Y:S05]  /*1270*/  @!P1 BRA `(.L_x_7) ;  /* 0x0000000000509947 */ /* 0x000fea0003800000 */
[----:B------:R-:W-:Y:S02]  /*1280*/  ISETP.NE.AND P0, PT, R5, 0x1, PT ;  /* 0x000000010500780c */ /* 0x000fe40003f05270 */
[----:B0-----:R-:W-:-:S04]  /*1290*/  LOP3.LUT R0, R4, 0x1, RZ, 0xc0, !PT ;  /* 0x0000000104007812 */ /* 0x001fc800078ec0ff */
[----:B------:R-:W-:-:S07]  /*12a0*/  ISETP.NE.U32.AND P1, PT, R0, 0x1, PT ;  /* 0x000000010000780c */ /* 0x000fce0003f25070 */
[----:B------:R-:W-:Y:S06]  /*12b0*/  @!P0 BRA `(.L_x_11) ;  /* 0x0000000000288947 */ /* 0x000fec0003800000 */
[C---:B------:R-:W-:Y:S01]  /*12c0*/  LEA R0, R7.reuse, R25, 0x2 ;  /* 0x0000001907007211 */ /* 0x040fe200078e10ff */
[C---:B------:R-:W-:Y:S01]  /*12d0*/  IMAD R8, R7.reuse, 0x4, R24 ;  /* 0x0000000407087824 */ /* 0x040fe200078e0218 */
[----:B------:R-:W-:-:S03]  /*12e0*/  IADD3 R7, PT, PT, R7, 0x2, RZ ;  /* 0x0000000207077810 */ /* 0x000fc60007ffe0ff */
[----:B------:R-:W-:Y:S01]  /*12f0*/  IMAD R10, R4, 0x8, R0 ;  /* 0x00000008040a7824 */ /* 0x000fe200078e0200 */
[----:B------:R0:W-:Y:S04]  /*1300*/  STS [R0], R23 ;  /* 0x0000001700007388 */ /* 0x0001e80000000800 */
[----:B------:R0:W-:Y:S04]  /*1310*/  STS [R8], R23 ;  /* 0x0000001708007388 */ /* 0x0001e80000000800 */
[----:B------:R0:W-:Y:S04]  /*1320*/  STS [R10], R23 ;  /* 0x000000170a007388 */ /* 0x0001e80000000800 */
[----:B------:R0:W-:Y:S04]  /*1330*/  STS [R0+0x4], R23 ;  /* 0x0000041700007388 */ /* 0x0001e80000000800 */
[----:B------:R0:W-:Y:S04]  /*1340*/  STS [R8+0x4], R23 ;  /* 0x0000041708007388 */ /* 0x0001e80000000800 */
[----:B------:R0:W-:Y:S02]  /*1350*/  STS [R10+0x4], R23 ;  /* 0x000004170a007388 */ /* 0x0001e40000000800 */
.L_x_11:
[C---:B0-----:R-:W-:Y:S02]  /*1360*/  @!P1 IMAD R0, R7.reuse, 0x4, R25 ;  /* 0x0000000407009824 */ /* 0x041fe400078e0219 */
[----:B------:R-:W-:-:S03]  /*1370*/  @!P1 IMAD R8, R7, 0x4, R24 ;  /* 0x0000000407089824 */ /* 0x000fc600078e0218 */
[----:B------:R-:W-:Y:S01]  /*1380*/  @!P1 LEA R4, R4, R0, 0x3 ;  /* 0x0000000004049211 */ /* 0x000fe200078e18ff */
[----:B------:R1:W-:Y:S04]  /*1390*/  @!P1 STS [R0], R23 ;  /* 0x0000001700009388 */ /* 0x0003e80000000800 */
[----:B------:R1:W-:Y:S04]  /*13a0*/  @!P1 STS [R8], R23 ;  /* 0x0000001708009388 */ /* 0x0003e80000000800 */
[----:B------:R1:W-:Y:S02]  /*13b0*/  @!P1 STS [R4], R23 ;  /* 0x0000001704009388 */ /* 0x0003e40000000800 */
.L_x_7:
[----:B01----:R-:W0:Y:S01]  /*13c0*/  LDC.64 R8, c[0x0][0x3a0] ;  /* 0x0000e800ff087b82 */ /* 0x003e220000000a00 */
[----:B------:R-:W0:Y:S01]  /*13d0*/  LDCU.64 UR4, c[0x0][0x398] ;  /* 0x00007300ff0477ac */ /* 0x000e220008000a00 */
[----:B------:R-:W-:Y:S01]  /*13e0*/  HFMA2 R16, -RZ, RZ, 0, 0 ;  /* 0x00000000ff107431 */ /* 0x000fe200000001ff */
[----:B------:R-:W-:Y:S01]  /*13f0*/  BSSY.RECONVERGENT B0, `(.L_x_12) ;  /* 0x00000e4000007945 */ /* 0x000fe20003800200 */
[----:B------:R-:W-:Y:S01]  /*1400*/  PRMT R37, RZ, 0x5410, RZ ;  /* 0x00005410ff257816 */ /* 0x000fe200000000ff */
[----:B------:R-:W1:Y:S01]  /*1410*/  LDCU UR6, c[0x0][0x394] ;  /* 0x00007280ff0677ac */ /* 0x000e620008000800 */
[----:B------:R-:W-:Y:S01]  /*1420*/  IMAD.MOV.U32 R22, RZ, RZ, RZ ;  /* 0x000000ffff167224 */ /* 0x000fe200078e00ff */
[----:B------:R-:W-:Y:S01]  /*1430*/  MOV R32, RZ ;  /* 0x000000ff00207202 */ /* 0x000fe20000000f00 */
[----:B------:R-:W2:Y:S01]  /*1440*/  LDC.64 R10, c[0x0][0x3a8] ;  /* 0x0000ea00ff0a7b82 */ /* 0x000ea20000000a00 */
[----:B------:R-:W-:Y:S01]  /*1450*/  IMAD.MOV.U32 R30, RZ, RZ, RZ ;  /* 0x000000ffff1e7224 */ /* 0x000fe200078e00ff */
[----:B------:R-:W-:Y:S01]  /*1460*/  MOV R19, R23 ;  /* 0x0000001700137202 */ /* 0x000fe20000000f00 */
[--C-:B------:R-:W-:Y:S01]  /*1470*/  IMAD.MOV.U32 R21, RZ, RZ, R23.reuse ;  /* 0x000000ffff157224 */ /* 0x100fe200078e0017 */
[----:B------:R-:W3:Y:S01]  /*1480*/  LDCU UR7, c[0x0][0x390] ;  /* 0x00007200ff0777ac */ /* 0x000ee20008000800 */
[----:B------:R-:W-:-:S02]  /*1490*/  IMAD.MOV.U32 R20, RZ, RZ, R23 ;  /* 0x000000ffff147224 */ /* 0x000fc400078e0017 */
[----:B------:R-:W-:Y:S01]  /*14a0*/  IMAD.MOV.U32 R18, RZ, RZ, RZ ;  /* 0x000000ffff127224 */ /* 0x000fe200078e00ff */
[----:B------:R-:W4:Y:S01]  /*14b0*/  LDCU UR10, c[0x0][0x3a4] ;  /* 0x00007480ff0a77ac */ /* 0x000f220008000800 */
[--C-:B------:R-:W-:Y:S02]  /*14c0*/  IMAD.MOV.U32 R17, RZ, RZ, R23.reuse ;  /* 0x000000ffff117224 */ /* 0x100fe400078e0017 */
[----:B------:R-:W-:Y:S01]  /*14d0*/  IMAD.MOV.U32 R15, RZ, RZ, R23 ;  /* 0x000000ffff0f7224 */ /* 0x000fe200078e0017 */
[----:B------:R-:W0:Y:S01]  /*14e0*/  LDCU UR11, c[0x0][0x39c] ;  /* 0x00007380ff0b77ac */ /* 0x000e220008000800 */
[----:B------:R-:W-:Y:S01]  /*14f0*/  IMAD.MOV.U32 R14, RZ, RZ, RZ ;  /* 0x000000ffff0e7224 */ /* 0x000fe200078e00ff */
[----:B-1----:R-:W-:Y:S01]  /*1500*/  IADD3 R13, PT, PT, R29, -UR6, RZ ;  /* 0x800000061d0d7c10 */ /* 0x002fe2000fffe0ff */
[----:B------:R-:W1:Y:S01]  /*1510*/  LDCU UR14, c[0x0][0x3ac] ;  /* 0x00007580ff0e77ac */ /* 0x000e620008000800 */
[C---:B0-----:R-:W-:Y:S02]  /*1520*/  VIMNMX R0, PT, PT, R9.reuse, UR5, !PT ;  /* 0x0000000509007c48 */ /* 0x041fe4000ffe0100 */
[----:B------:R-:W-:Y:S01]  /*1530*/  VIMNMX R5, PT, PT, R8, UR4, !PT ;  /* 0x0000000408057c48 */ /* 0x000fe2000ffe0100 */
[----:B------:R-:W0:Y:S03]  /*1540*/  LDCU.64 UR12, c[0x0][0x3b8] ;  /* 0x00007700ff0c77ac */ /* 0x000e260008000a00 */
[----:B------:R-:W-:Y:S01]  /*1550*/  VIADDMNMX R0, R0, R5, 0x1, !PT ;  /* 0x0000000100007446 */ /* 0x000fe20007800105 */
[----:B------:R-:W0:Y:S01]  /*1560*/  LDCU.64 UR16, c[0x0][0x3c0] ;  /* 0x00007800ff1077ac */ /* 0x000e220008000a00 */
[----:B--2---:R-:W-:-:S02]  /*1570*/  VIMNMX R7, PT, PT, R9, R11, !PT ;  /* 0x0000000b09077248 */ /* 0x004fc40007fe0100 */
[----:B------:R-:W-:Y:S01]  /*1580*/  VIMNMX3 R4, R8, UR4, R10, !PT ;  /* 0x0000000408047c0f */ /* 0x000fe2000f80010a */
[----:B------:R-:W-:Y:S01]  /*1590*/  IMAD.MOV R11, RZ, RZ, -R0 ;  /* 0x000000ffff0b7224 */ /* 0x000fe200078e0a00 */
[----:B------:R-:W-:Y:S01]  /*15a0*/  VIADDMNMX R6, R7, R6, 0x1, !PT ;  /* 0x0000000107067446 */ /* 0x000fe20007800106 */
[----:B------:R-:W2:Y:S01]  /*15b0*/  LDCU.64 UR4, c[0x0][0x380] ;  /* 0x00007000ff0477ac */ /* 0x000ea20008000a00 */
[----:B------:R-:W-:Y:S02]  /*15c0*/  ISETP.GT.U32.AND P0, PT, R4, 0xfff, PT ;  /* 0x00000fff0400780c */ /* 0x000fe40003f04070 */
[--C-:B------:R-:W-:Y:S01]  /*15d0*/  IADD3 R12, PT, PT, R0, -0x1, R29.reuse ;  /* 0xffffffff000c7810 */ /* 0x100fe20007ffe01d */
[----:B------:R-:W-:Y:S01]  /*15e0*/  IMAD.MOV R9, RZ, RZ, -R6 ;  /* 0x000000ffff097224 */ /* 0x000fe200078e0a06 */
[----:B-1-34-:R-:W-:-:S09]  /*15f0*/  IADD3 R10, PT, PT, R6, -0x1, R29 ;  /* 0xffffffff060a7810 */ /* 0x01afd20007ffe01d */
.L_x_19:
[----:B------:R-:W-:Y:S01]  /*1600*/  MOV R4, R2 ;  /* 0x0000000200047202 */ /* 0x000fe20000000f00 */
[----:B------:R-:W-:-:S04]  /*1610*/  IMAD.MOV.U32 R5, RZ, RZ, R3 ;  /* 0x000000ffff057224 */ /* 0x000fc800078e0003 */
[----:B------:R-:W-:-:S04]  /*1620*/  IMAD.WIDE R4, R29, UR7, R4 ;  /* 0x000000071d047c25 */ /* 0x000fc8000f8e0204 */
[C---:B------:R-:W-:Y:S01]  /*1630*/  IMAD.SHL.U32 R8, R4.reuse, 0x4, RZ ;  /* 0x0000000404087824 */ /* 0x040fe200078e00ff */
[----:B------:R-:W-:-:S04]  /*1640*/  SHF.L.U64.HI R7, R4, 0x2, R5 ;  /* 0x0000000204077819 */ /* 0x000fc80000010205 */
[----:B--2---:R-:W-:-:S04]  /*1650*/  IADD3 R4, P1, PT, R8, UR4, RZ ;  /* 0x0000000408047c10 */ /* 0x004fc8000ff3e0ff */
[----:B------:R-:W-:Y:S01]  /*1660*/  IADD3.X R5, PT, PT, R7, UR5, RZ, P1, !PT ;  /* 0x0000000507057c10 */ /* 0x000fe20008ffe4ff */
[----:B------:R-:W-:Y:S01]  /*1670*/  IMAD.MOV.U32 R6, RZ, RZ, R30 ;  /* 0x000000ffff067224 */ /* 0x000fe200078e001e */
[----:B------:R-:W-:Y:S02]  /*1680*/  MOV R31, R32 ;  /* 0x00000020001f7202 */ /* 0x000fe40000000f00 */
[C---:B------:R-:W-:Y:S01]  /*1690*/  PRMT R33, R37.reuse, 0x7610, R33 ;  /* 0x0000761025217816 */ /* 0x040fe20000000021 */
[----:B------:R1:W5:Y:S02]  /*16a0*/  LDG.E.CONSTANT R0, desc[UR8][R4.64] ;  /* 0x0000000804007981 */ /* 0x000364000c1e9900 */
[----:B-1----:R-:W-:Y:S01]  /*16b0*/  PRMT R4, R37, 0x7632, R4 ;  /* 0x0000763225047816 */ /* 0x002fe20000000004 */
[----:B------:R-:W-:Y:S06]  /*16c0*/  @P0 BRA `(.L_x_13) ;  /* 0x0000000000300947 */ /* 0x000fec0003800000 */
[----:B-----5:R-:W-:-:S04]  /*16d0*/  FSETP.NE.AND P1, PT, |R0|, +INF , PT ;  /* 0x7f8000000000780b */ /* 0x020fc80003f25200 */
[----:B------:R-:W-:-:S05]  /*16e0*/  FSEL R0, R20, R0, !P1 ;  /* 0x0000000014007208 */ /* 0x000fca0004800000 */
[--C-:B------:R-:W-:Y:S01]  /*16f0*/  FADD R5, -R20, R0.reuse ;  /* 0x0000000014057221 */ /* 0x100fe20000000100 */
[--C-:B------:R-:W-:Y:S01]  /*1700*/  FADD R34, -R23, R0.reuse ;  /* 0x0000000017227221 */ /* 0x100fe20000000100 */
[----:B------:R-:W-:Y:S02]  /*1710*/  FADD R0, -R21, R0 ;  /* 0x0000000015007221 */ /* 0x000fe40000000100 */
[----:B------:R-:W-:Y:S01]  /*1720*/  FFMA R20, R5, R28, R20 ;  /* 0x0000001c05147223 */ /* 0x000fe20000000014 */
[----:B------:R-:W-:Y:S01]  /*1730*/  FFMA R23, R34, R26, R23 ;  /* 0x0000001a22177223 */ /* 0x000fe20000000017 */
[----:B------:R-:W-:Y:S02]  /*1740*/  FFMA R21, R0, R27, R21 ;  /* 0x0000001b00157223 */ /* 0x000fe40000000015 */
[----:B------:R-:W-:Y:S02]  /*1750*/  IMAD.MOV.U32 R0, RZ, RZ, R20 ;  /* 0x000000ffff007224 */ /* 0x000fe400078e0014 */
[----:B------:R-:W-:Y:S01]  /*1760*/  IMAD.MOV.U32 R5, RZ, RZ, R23 ;  /* 0x000000ffff057224 */ /* 0x000fe200078e0017 */
[----:B------:R-:W-:Y:S01]  /*1770*/  MOV R34, R21 ;  /* 0x0000001500227202 */ /* 0x000fe20000000f00 */
[----:B------:R-:W-:Y:S06]  /*1780*/  BRA `(.L_x_14) ;  /* 0x00000004004c7947 */ /* 0x000fec0003800000 */
.L_x_13:
[----:B------:R-:W-:Y:S01]  /*1790*/  FADD R34, -R28, 1 ;  /* 0x3f8000001c227421 */ /* 0x000fe20000000100 */
[----:B-----5:R-:W-:-:S03]  /*17a0*/  FSETP.NE.AND P1, PT, |R0|, +INF , PT ;  /* 0x7f8000000000780b */ /* 0x020fc60003f25200 */
[C---:B------:R-:W-:Y:S01]  /*17b0*/  FMUL R35, R15.reuse, R34 ;  /* 0x000000220f237220 */ /* 0x040fe20000400000 */
[----:B------:R-:W-:-:S03]  /*17c0*/  FSEL R0, R15, R0, !P1 ;  /* 0x000000000f007208 */ /* 0x000fc60004800000 */
[-CC-:B------:R-:W-:Y:S01]  /*17d0*/  FFMA R5, R14, R34.reuse, R35.reuse ;  /* 0x000000220e057223 */ /* 0x180fe20000000023 */
[----:B------:R-:W-:-:S03]  /*17e0*/  FFMA R15, R15, R34, -R35 ;  /* 0x000000220f0f7223 */ /* 0x000fc60000000823 */
[----:B------:R-:W-:-:S04]  /*17f0*/  FADD R36, -R35, R5 ;  /* 0x0000000523247221 */ /* 0x000fc80000000100 */
[--C-:B------:R-:W-:Y:S01]  /*1800*/  FFMA R14, R14, R34, -R36.reuse ;  /* 0x000000220e0e7223 */ /* 0x100fe20000000824 */
[----:B------:R-:W-:-:S04]  /*1810*/  FADD R36, R5, -R36 ;  /* 0x8000002405247221 */ /* 0x000fc80000000000 */
[----:B------:R-:W-:-:S04]  /*1820*/  FADD R35, R35, -R36 ;  /* 0x8000002423237221 */ /* 0x000fc80000000000 */
[----:B------:R-:W-:-:S04]  /*1830*/  FADD R14, R14, R35 ;  /* 0x000000230e0e7221 */ /* 0x000fc80000000000 */
[----:B------:R-:W-:-:S04]  /*1840*/  FADD R34, R15, R14 ;  /* 0x0000000e0f227221 */ /* 0x000fc80000000000 */
[----:B------:R-:W-:-:S04]  /*1850*/  FADD R14, R5, R34 ;  /* 0x00000022050e7221 */ /* 0x000fc80000000000 */
[----:B------:R-:W-:-:S04]  /*1860*/  FADD R15, -R5, R14 ;  /* 0x0000000e050f7221 */ /* 0x000fc80000000100 */
[----:B------:R-:W-:Y:S01]  /*1870*/  FADD R15, R34, -R15 ;  /* 0x8000000f220f7221 */ /* 0x000fe20000000000 */
[----:B------:R-:W-:-:S04]  /*1880*/  FMUL R34, R0, R28 ;  /* 0x0000001c00227220 */ /* 0x000fc80000400000 */
[----:B------:R-:W-:-:S04]  /*1890*/  FADD R5, R14, R34 ;  /* 0x000000220e057221 */ /* 0x000fc80000000000 */
[----:B------:R-:W-:-:S04]  /*18a0*/  FADD R35, -R14, R5 ;  /* 0x000000050e237221 */ /* 0x000fc80000000100 */
[--C-:B------:R-:W-:Y:S01]  /*18b0*/  FADD R36, R5, -R35.reuse ;  /* 0x8000002305247221 */ /* 0x100fe20000000000 */
[----:B------:R-:W-:-:S03]  /*18c0*/  FADD R35, R34, -R35 ;  /* 0x8000002322237221 */ /* 0x000fc60000000000 */
[----:B------:R-:W-:Y:S01]  /*18d0*/  FADD R36, R14, -R36 ;  /* 0x800000240e247221 */ /* 0x000fe20000000000 */
[----:B------:R-:W-:-:S03]  /*18e0*/  FFMA R14, R0, R28, -R34 ;  /* 0x0000001c000e7223 */ /* 0x000fc60000000822 */
[----:B------:R-:W-:-:S04]  /*18f0*/  FADD R36, R35, R36 ;  /* 0x0000002423247221 */ /* 0x000fc80000000000 */
[----:B------:R-:W-:Y:S01]  /*1900*/  FADD R15, R15, R36 ;  /* 0x000000240f0f7221 */ /* 0x000fe20000000000 */
[----:B------:R-:W-:-:S03]  /*1910*/  FADD R36, -R27, 1 ;  /* 0x3f8000001b247421 */ /* 0x000fc60000000100 */
[----:B------:R-:W-:Y:S01]  /*1920*/  FADD R14, R14, R15 ;  /* 0x0000000f0e0e7221 */ /* 0x000fe20000000000 */
[----:B------:R-:W-:-:S04]  /*1930*/  FMUL R35, R17, R36 ;  /* 0x0000002411237220 */ /* 0x000fc80000400000 */
        /* <DEDUP_REMOVED lines=29> */
[----:B------:R-:W-:Y:S01]  /*1b10*/  FADD R18, R18, R35 ;  /* 0x0000002312127221 */ /* 0x000fe20000000000 */
[----:B------:R-:W-:-:S03]  /*1b20*/  FMUL R35, R0, R26 ;  /* 0x0000001a00237220 */ /* 0x000fc60000400000 */
[----:B------:R-:W-:Y:S01]  /*1b30*/  FADD R34, R19, R18 ;  /* 0x0000001213227221 */ /* 0x000fe20000000000 */
[----:B------:R-:W-:-:S03]  /*1b40*/  FFMA R0, R0, R26, -R35 ;  /* 0x0000001a00007223 */ /* 0x000fc60000000823 */
[----:B------:R-:W-:-:S04]  /*1b50*/  FADD R18, R17, R34 ;  /* 0x0000002211127221 */ /* 0x000fc80000000000 */
[----:B------:R-:W-:Y:S01]  /*1b60*/  FADD R19, -R17, R18 ;  /* 0x0000001211137221 */ /* 0x000fe20000000100 */
[----:B------:R-:W-:-:S03]  /*1b70*/  FADD R17, R18, R35 ;  /* 0x0000002312117221 */ /* 0x000fc60000000000 */
[----:B------:R-:W-:Y:S01]  /*1b80*/  FADD R19, R34, -R19 ;  /* 0x8000001322137221 */ /* 0x000fe20000000000 */
[----:B------:R-:W-:-:S04]  /*1b90*/  FADD R34, -R18, R17 ;  /* 0x0000001112227221 */ /* 0x000fc80000000100 */
[--C-:B------:R-:W-:Y:S01]  /*1ba0*/  FADD R39, R17, -R34.reuse ;  /* 0x8000002211277221 */ /* 0x100fe20000000000 */
[----:B------:R-:W-:Y:S01]  /*1bb0*/  FADD R35, R35, -R34 ;  /* 0x8000002223237221 */ /* 0x000fe20000000000 */
[C---:B------:R-:W-:Y:S02]  /*1bc0*/  FADD R34, R15.reuse, R16 ;  /* 0x000000100f227221 */ /* 0x040fe40000000000 */
[----:B------:R-:W-:Y:S02]  /*1bd0*/  FADD R18, R18, -R39 ;  /* 0x8000002712127221 */ /* 0x000fe40000000000 */
[----:B------:R-:W-:Y:S02]  /*1be0*/  FADD R15, -R15, R34 ;  /* 0x000000220f0f7221 */ /* 0x000fe40000000100 */
[----:B------:R-:W-:Y:S02]  /*1bf0*/  FADD R18, R35, R18 ;  /* 0x0000001223127221 */ /* 0x000fe40000000000 */
[----:B------:R-:W-:-:S02]  /*1c00*/  FADD R16, R16, -R15 ;  /* 0x8000000f10107221 */ /* 0x000fc40000000000 */
[----:B------:R-:W-:-:S04]  /*1c10*/  FADD R19, R19, R18 ;  /* 0x0000001213137221 */ /* 0x000fc80000000000 */
[----:B------:R-:W-:Y:S01]  /*1c20*/  FADD R18, R0, R19 ;  /* 0x0000001300127221 */ /* 0x000fe20000000000 */
[----:B------:R-:W-:-:S04]  /*1c30*/  FADD R0, R5, R14 ;  /* 0x0000000e05007221 */ /* 0x000fc80000000000 */
[----:B------:R-:W-:Y:S01]  /*1c40*/  FADD R5, -R5, R0 ;  /* 0x0000000005057221 */ /* 0x000fe20000000100 */
[----:B------:R-:W-:-:S03]  /*1c50*/  MOV R15, R0 ;  /* 0x00000000000f7202 */ /* 0x000fc60000000f00 */
[----:B------:R-:W-:Y:S01]  /*1c60*/  FADD R14, R14, -R5 ;  /* 0x800000050e0e7221 */ /* 0x000fe20000000000 */
[----:B------:R-:W-:-:S04]  /*1c70*/  FADD R5, R17, R18 ;  /* 0x0000001211057221 */ /* 0x000fc80000000000 */
[----:B------:R-:W-:Y:S01]  /*1c80*/  FADD R17, -R17, R5 ;  /* 0x0000000511117221 */ /* 0x000fe20000000100 */
[----:B------:R-:W-:-:S03]  /*1c90*/  MOV R19, R5 ;  /* 0x0000000500137202 */ /* 0x000fc60000000f00 */
[----:B------:R-:W-:Y:S01]  /*1ca0*/  FADD R18, R18, -R17 ;  /* 0x8000001112127221 */ /* 0x000fe20000000000 */
[----:B------:R-:W-:-:S07]  /*1cb0*/  IMAD.MOV.U32 R17, RZ, RZ, R34 ;  /* 0x000000ffff117224 */ /* 0x000fce00078e0022 */
.L_x_14:
[C---:B------:R-:W-:Y:S01]  /*1cc0*/  IMAD R35, R22.reuse, 0x4, R25 ;  /* 0x0000000416237824 */ /* 0x040fe200078e0219 */
[C---:B------:R-:W-:Y:S01]  /*1cd0*/  LEA R39, R22.reuse, R24, 0x2 ;  /* 0x0000001816277211 */ /* 0x040fe200078e10ff */
[----:B------:R-:W-:Y:S01]  /*1ce0*/  BSSY.RECONVERGENT B1, `(.L_x_15) ;  /* 0x0000029000017945 */ /* 0x000fe20003800200 */
[----:B------:R-:W-:Y:S02]  /*1cf0*/  IADD3 R38, PT, PT, R22, -UR10, RZ ;  /* 0x8000000a16267c10 */ /* 0x000fe4000fffe0ff */
[----:B------:R1:W-:Y:S01]  /*1d00*/  STS [R35], R0 ;  /* 0x0000000023007388 */ /* 0x0003e20000000800 */
[----:B------:R-:W-:Y:S02]  /*1d10*/  ISETP.GE.AND P1, PT, R29, R12, PT ;  /* 0x0000000c1d00720c */ /* 0x000fe40003f26270 */
[----:B------:R-:W-:Y:S01]  /*1d20*/  SHF.R.S32.HI R41, RZ, 0x1f, R38 ;  /* 0x0000001fff297819 */ /* 0x000fe20000011426 */
[----:B------:R2:W-:Y:S01]  /*1d30*/  STS [R39], R34 ;  /* 0x0000002227007388 */ /* 0x0005e20000000800 */
[----:B-1----:R-:W1:Y:S02]  /*1d40*/  LDC R0, c[0x0][0x3b0] ;  /* 0x0000ec00ff007b82 */ /* 0x002e640000000800 */
[----:B-1----:R-:W-:Y:S01]  /*1d50*/  IMAD R36, R0, 0x8, R35 ;  /* 0x0000000800247824 */ /* 0x002fe200078e0223 */
[----:B------:R-:W-:-:S04]  /*1d60*/  LOP3.LUT R41, R41, R0, RZ, 0xc0, !PT ;  /* 0x0000000029297212 */ /* 0x000fc800078ec0ff */
[----:B------:R1:W-:Y:S01]  /*1d70*/  STS [R36], R5 ;  /* 0x0000000524007388 */ /* 0x0003e20000000800 */
[----:B------:R-:W-:-:S05]  /*1d80*/  IMAD.IADD R41, R38, 0x1, R41 ;  /* 0x0000000126297824 */ /* 0x000fca00078e0229 */
[----:B--2---:R-:W-:Y:S01]  /*1d90*/  LEA R34, R41, R24, 0x2 ;  /* 0x0000001829227211 */ /* 0x004fe200078e10ff */
[----:B------:R-:W-:Y:S06]  /*1da0*/  @!P1 BRA `(.L_x_16) ;  /* 0x0000000000709947 */ /* 0x000fec0003800000 */
[----:B-1----:R-:W-:Y:S01]  /*1db0*/  VIADD R5, R22, -UR11 ;  /* 0x8000000b16057c36 */ /* 0x002fe20008000000 */
[----:B0-----:R-:W-:-:S04]  /*1dc0*/  IADD3 R38, P1, PT, R8, UR12, RZ ;  /* 0x0000000c08267c10 */ /* 0x001fc8000ff3e0ff */
[----:B------:R-:W-:Y:S02]  /*1dd0*/  SHF.R.S32.HI R35, RZ, 0x1f, R5 ;  /* 0x0000001fff237819 */ /* 0x000fe40000011405 */
[----:B------:R-:W-:Y:S02]  /*1de0*/  IADD3.X R39, PT, PT, R7, UR13, RZ, P1, !PT ;  /* 0x0000000d07277c10 */ /* 0x000fe40008ffe4ff */
[----:B------:R-:W-:Y:S02]  /*1df0*/  LOP3.LUT R32, R35, R0, RZ, 0xc0, !PT ;  /* 0x0000000023207212 */ /* 0x000fe400078ec0ff */
[----:B------:R-:W-:Y:S02]  /*1e00*/  ISETP.NE.AND P1, PT, R11, -0x1, PT ;  /* 0xffffffff0b00780c */ /* 0x000fe40003f25270 */
[----:B------:R-:W-:-:S05]  /*1e10*/  IADD3 R32, PT, PT, R5, R32, RZ ;  /* 0x0000002005207210 */ /* 0x000fca0007ffe0ff */
[----:B------:R-:W-:Y:S02]  /*1e20*/  IMAD R5, R32, 0x4, R25 ;  /* 0x0000000420057824 */ /* 0x000fe400078e0219 */
[----:B------:R-:W-:Y:S04]  /*1e30*/  LDS R32, [R34] ;  /* 0x0000000022207984 */ /* 0x000fe80000000800 */
[----:B------:R-:W0:Y:S02]  /*1e40*/  LDS R5, [R5] ;  /* 0x0000000005057984 */ /* 0x000e240000000800 */
[----:B0-----:R-:W-:Y:S01]  /*1e50*/  FADD R35, R5, -R32 ;  /* 0x8000002005237221 */ /* 0x001fe20000000000 */
[----:B------:R-:W-:-:S03]  /*1e60*/  HFMA2 R32, -RZ, RZ, 0, 5.9604644775390625e-08 ;  /* 0x00000001ff207431 */ /* 0x000fc600000001ff */
[----:B------:R-:W-:-:S05]  /*1e70*/  FADD R36, |R35|, -RZ ;  /* 0x800000ff23247221 */ /* 0x000fca0000000200 */
[----:B------:R2:W-:Y:S01]  /*1e80*/  STG.E desc[UR8][R38.64], R36 ;  /* 0x0000002426007986 */ /* 0x0005e2000c101908 */
[----:B------:R-:W-:Y:S01]  /*1e90*/  PRMT R37, R37, 0x5410, R32 ;  /* 0x0000541025257816 */ /* 0x000fe20000000020 */
[----:B------:R-:W-:Y:S01]  /*1ea0*/  IMAD.MOV.U32 R32, RZ, RZ, R36 ;  /* 0x000000ffff207224 */ /* 0x000fe200078e0024 */
[----:B------:R-:W-:Y:S06]  /*1eb0*/  @!P1 BRA `(.L_x_16) ;  /* 0x00000000002c9947 */ /* 0x000fec0003800000 */
[----:B------:R-:W-:Y:S01]  /*1ec0*/  LOP3.LUT P1, RZ, R4, 0xff, RZ, 0xc0, !PT ;  /* 0x000000ff04ff7812 */ /* 0x000fe2000782c0ff */
[----:B------:R-:W-:Y:S01]  /*1ed0*/  IMAD.MOV.U32 R32, RZ, RZ, R31 ;  /* 0x000000ffff207224 */ /* 0x000fe200078e001f */
[----:B------:R-:W-:-:S11]  /*1ee0*/  PRMT R37, R37, 0x5410, RZ ;  /* 0x0000541025257816 */ /* 0x000fd600000000ff */
[----:B------:R-:W0:Y:S01]  /*1ef0*/  @P1 LDC.64 R4, c[0x0][0x3c8] ;  /* 0x0000f200ff041b82 */ /* 0x000e220000000a00 */
[----:B------:R-:W-:Y:S01]  /*1f00*/  @P1 FADD R35, -R31, |R35| ;  /* 0x400000231f231221 */ /* 0x000fe20000000100 */
[----:B------:R-:W-:Y:S01]  /*1f10*/  IMAD.MOV.U32 R31, RZ, RZ, 0x1 ;  /* 0x00000001ff1f7424 */ /* 0x000fe200078e00ff */
[----:B------:R-:W-:-:S04]  /*1f20*/  @P1 MOV R32, R36 ;  /* 0x0000002400201202 */ /* 0x000fc80000000f00 */
[----:B------:R-:W-:Y:S02]  /*1f30*/  @P1 PRMT R37, R37, 0x5410, R31 ;  /* 0x0000541025251816 */ /* 0x000fe4000000001f */
[----:B0-----:R-:W-:-:S04]  /*1f40*/  @P1 IADD3 R4, P2, PT, R8, R4, RZ ;  /* 0x0000000408041210 */ /* 0x001fc80007f5e0ff */
[----:B------:R-:W-:-:S05]  /*1f50*/  @P1 IADD3.X R5, PT, PT, R7, R5, RZ, P2, !PT ;  /* 0x0000000507051210 */ /* 0x000fca00017fe4ff */
[----:B------:R3:W-:Y:S04]  /*1f60*/  @P1 STG.E desc[UR8][R4.64], R35 ;  /* 0x0000002304001986 */ /* 0x0007e8000c101908 */
.L_x_16:
[----:B0-----:R-:W-:Y:S05]  /*1f70*/  BSYNC.RECONVERGENT B1 ;  /* 0x0000000000017941 */ /* 0x001fea0003800200 */
.L_x_15:
[----:B------:R-:W-:Y:S01]  /*1f80*/  ISETP.GE.AND P1, PT, R29, R10, PT ;  /* 0x0000000a1d00720c */ /* 0x000fe20003f26270 */
[----:B------:R-:W-:-:S12]  /*1f90*/  BSSY.RECONVERGENT B1, `(.L_x_17) ;  /* 0x0000020000017945 */ /* 0x000fd80003800200 */
[----:B------:R-:W-:Y:S05]  /*1fa0*/  @!P1 BRA `(.L_x_18) ;  /* 0x0000000000789947 */ /* 0x000fea0003800000 */
[----:B---3--:R-:W-:Y:S01]  /*1fb0*/  IADD3 R4, PT, PT, R22, -UR14, RZ ;  /* 0x8000000e16047c10 */ /* 0x008fe2000fffe0ff */
[----:B------:R-:W-:Y:S01]  /*1fc0*/  LDS R34, [R34] ;  /* 0x0000000022227984 */ /* 0x000fe20000000800 */
[----:B------:R-:W-:Y:S02]  /*1fd0*/  MOV R30, 0x1 ;  /* 0x00000001001e7802 */ /* 0x000fe40000000f00 */
[----:B-1----:R-:W-:Y:S02]  /*1fe0*/  SHF.R.S32.HI R5, RZ, 0x1f, R4 ;  /* 0x0000001fff057819 */ /* 0x002fe40000011404 */
[----:B------:R-:W-:Y:S02]  /*1ff0*/  PRMT R37, R30, 0x7610, R37 ;  /* 0x000076101e257816 */ /* 0x000fe40000000025 */
[----:B------:R-:W-:-:S05]  /*2000*/  LOP3.LUT R5, R5, R0, RZ, 0xc0, !PT ;  /* 0x0000000005057212 */ /* 0x000fca00078ec0ff */
[----:B------:R-:W-:Y:S01]  /*2010*/  IMAD.IADD R5, R4, 0x1, R5 ;  /* 0x0000000104057824 */ /* 0x000fe200078e0205 */
[----:B------:R-:W-:-:S05]  /*2020*/  LEA R4, R0, R24, 0x2 ;  /* 0x0000001800047211 */ /* 0x000fca00078e10ff */
[----:B------:R-:W-:Y:S01]  /*2030*/  IMAD R35, R5, 0x4, R4 ;  /* 0x0000000405237824 */ /* 0x000fe200078e0204 */
[----:B------:R-:W-:-:S04]  /*2040*/  IADD3 R4, P1, PT, R8, UR16, RZ ;  /* 0x0000001008047c10 */ /* 0x000fc8000ff3e0ff */
[----:B------:R-:W-:Y:S01]  /*2050*/  IADD3.X R5, PT, PT, R7, UR17, RZ, P1, !PT ;  /* 0x0000001107057c10 */ /* 0x000fe20008ffe4ff */
[----:B------:R-:W0:Y:S01]  /*2060*/  LDS R35, [R35] ;  /* 0x0000000023237984 */ /* 0x000e220000000800 */
[----:B------:R-:W-:Y:S01]  /*2070*/  ISETP.NE.AND P1, PT, R9, -0x1, PT ;  /* 0xffffffff0900780c */ /* 0x000fe20003f25270 */
[----:B0-----:R-:W-:-:S04]  /*2080*/  FADD R34, R34, -R35 ;  /* 0x8000002322227221 */ /* 0x001fc80000000000 */
[----:B------:R-:W-:-:S04]  /*2090*/  FADD R31, -|R34|, -RZ ;  /* 0x800000ff221f7221 */ /* 0x000fc80000000300 */
[----:B------:R-:W-:Y:S01]  /*20a0*/  IMAD.MOV.U32 R30, RZ, RZ, R31 ;  /* 0x000000ffff1e7224 */ /* 0x000fe200078e001f */
[----:B------:R0:W-:Y:S03]  /*20b0*/  STG.E desc[UR8][R4.64], R31 ;  /* 0x0000001f04007986 */ /* 0x0001e6000c101908 */
[----:B------:R-:W-:Y:S05]  /*20c0*/  @!P1 BRA `(.L_x_18) ;  /* 0x0000000000309947 */ /* 0x000fea0003800000 */
[----:B------:R-:W-:Y:S01]  /*20d0*/  LOP3.LUT P1, RZ, R33, 0xff, RZ, 0xc0, !PT ;  /* 0x000000ff21ff7812 */ /* 0x000fe2000782c0ff */
[----:B------:R-:W-:Y:S01]  /*20e0*/  IMAD.MOV.U32 R30, RZ, RZ, R6 ;  /* 0x000000ffff1e7224 */ /* 0x000fe200078e0006 */
[----:B------:R-:W-:-:S11]  /*20f0*/  PRMT R37, RZ, 0x7610, R37 ;  /* 0x00007610ff257816 */ /* 0x000fd60000000025 */
[----:B0-----:R-:W0:Y:S01]  /*2100*/  @P1 LDC.64 R4, c[0x0][0x3d0] ;  /* 0x0000f400ff041b82 */ /* 0x001e220000000a00 */
[----:B------:R-:W-:Y:S01]  /*2110*/  @P1 FADD R34, -R6, -|R34| ;  /* 0xc000002206221221 */ /* 0x000fe20000000100 */
[----:B------:R-:W-:Y:S02]  /*2120*/  HFMA2 R6, -RZ, RZ, 0, 5.9604644775390625e-08 ;  /* 0x00000001ff067431 */ /* 0x000fe400000001ff */
[----:B------:R-:W-:-:S03]  /*2130*/  @P1 IMAD.MOV.U32 R30, RZ, RZ, R31 ;  /* 0x000000ffff1e1224 */ /* 0x000fc600078e001f */
[----:B------:R-:W-:Y:S02]  /*2140*/  @P1 PRMT R37, R6, 0x7610, R37 ;  /* 0x0000761006251816 */ /* 0x000fe40000000025 */
[----:B0-----:R-:W-:-:S04]  /*2150*/  @P1 IADD3 R4, P2, PT, R8, R4, RZ ;  /* 0x0000000408041210 */ /* 0x001fc80007f5e0ff */
[----:B------:R-:W-:Y:S01]  /*2160*/  @P1 IADD3.X R5, PT, PT, R7, R5, RZ, P2, !PT ;  /* 0x0000000507051210 */ /* 0x000fe200017fe4ff */
[----:B------:R-:W-:-:S05]  /*2170*/  @P1 FADD R7, -R34, -RZ ;  /* 0x800000ff22071221 */ /* 0x000fca0000000100 */
[----:B------:R4:W-:Y:S03]  /*2180*/  @P1 STG.E desc[UR8][R4.64], R7 ;  /* 0x0000000704001986 */ /* 0x0009e6000c101908 */
.L_x_18:
[----:B------:R-:W-:Y:S05]  /*2190*/  BSYNC.RECONVERGENT B1 ;  /* 0x0000000000017941 */ /* 0x000fea0003800200 */
.L_x_17:
[----:B------:R-:W-:Y:S01]  /*21a0*/  VIADD R13, R13, 0x1 ;  /* 0x000000010d0d7836 */ /* 0x000fe20000000000 */
[----:B01-34-:R-:W-:Y:S01]  /*21b0*/  IADD3 R5, PT, PT, R22, 0x1, RZ ;  /* 0x0000000116057810 */ /* 0x01bfe20007ffe0ff */
[----:B------:R-:W-:Y:S01]  /*21c0*/  VIADD R11, R11, 0x1 ;  /* 0x000000010b0b7836 */ /* 0x000fe20000000000 */
[----:B------:R-:W-:Y:S02]  /*21d0*/  IADD3 R29, PT, PT, R29, 0x1, RZ ;  /* 0x000000011d1d7810 */ /* 0x000fe40007ffe0ff */
[----:B------:R-:W-:Y:S02]  /*21e0*/  ISETP.NE.AND P2, PT, R13, RZ, PT ;  /* 0x000000ff0d00720c */ /* 0x000fe40003f45270 */
[----:B------:R-:W-:Y:S02]  /*21f0*/  ISETP.NE.AND P1, PT, R5, R0, PT ;  /* 0x000000000500720c */ /* 0x000fe40003f25270 */
[----:B------:R-:W-:Y:S02]  /*2200*/  IADD3 R9, PT, PT, R9, 0x1, RZ ;  /* 0x0000000109097810 */ /* 0x000fe40007ffe0ff */
[----:B------:R-:W-:-:S07]  /*2210*/  SEL R22, R5, RZ, P1 ;  /* 0x000000ff05167207 */ /* 0x000fce0000800000 */
[----:B------:R-:W-:Y:S05]  /*2220*/  @P2 BRA `(.L_x_19) ;  /* 0xfffffff000f42947 */ /* 0x000fea000383ffff */
[----:B------:R-:W-:Y:S05]  /*2230*/  BSYNC.RECONVERGENT B0 ;  /* 0x0000000000007941 */ /* 0x000fea0003800200 */
.L_x_12:
[----:B------:R-:W-:Y:S05]  /*2240*/  EXIT ;  /* 0x000000000000794d */ /* 0x000fea0003800000 */
        .weak           $__internal_0_$__cuda_sm3x_div_rn_noftz_f32_slowpath
        .type           $__internal_0_$__cuda_sm3x_div_rn_noftz_f32_slowpath,@function
        .size           $__internal_0_$__cuda_sm3x_div_rn_noftz_f32_slowpath,(.L_x_167 - $__internal_0_$__cuda_sm3x_div_rn_noftz_f32_slowpath)
$__internal_0_$__cuda_sm3x_div_rn_noftz_f32_slowpath:
[----:B------:R-:W-:Y:S01]  /*2250*/  SHF.R.U32.HI R9, RZ, 0x17, R5 ;  /* 0x00000017ff097819 */ /* 0x000fe20000011605 */
[----:B------:R-:W-:Y:S01]  /*2260*/  IMAD.MOV.U32 R10, RZ, RZ, 0x40000000 ;  /* 0x40000000ff0a7424 */ /* 0x000fe200078e00ff */
[----:B------:R-:W-:Y:S02]  /*2270*/  SHF.R.U32.HI R4, RZ, 0x17, R7 ;  /* 0x00000017ff047819 */ /* 0x000fe40000011607 */
[----:B------:R-:W-:Y:S02]  /*2280*/  LOP3.LUT R14, R9, 0xff, RZ, 0xc0, !PT ;  /* 0x000000ff090e7812 */ /* 0x000fe400078ec0ff */
[----:B------:R-:W-:-:S03]  /*2290*/  LOP3.LUT R9, R4, 0xff, RZ, 0xc0, !PT ;  /* 0x000000ff04097812 */ /* 0x000fc600078ec0ff */
[----:B------:R-:W-:Y:S01]  /*22a0*/  VIADD R13, R14, 0xffffffff ;  /* 0xffffffff0e0d7836 */ /* 0x000fe20000000000 */
[----:B------:R-:W-:-:S04]  /*22b0*/  IADD3 R12, PT, PT, R9, -0x1, RZ ;  /* 0xffffffff090c7810 */ /* 0x000fc80007ffe0ff */
[----:B------:R-:W-:-:S04]  /*22c0*/  ISETP.GT.U32.AND P0, PT, R13, 0xfd, PT ;  /* 0x000000fd0d00780c */ /* 0x000fc80003f04070 */
[----:B------:R-:W-:-:S13]  /*22d0*/  ISETP.GT.U32.OR P0, PT, R12, 0xfd, P0 ;  /* 0x000000fd0c00780c */ /* 0x000fda0000704470 */
[----:B------:R-:W-:Y:S01]  /*22e0*/  @!P0 MOV R11, RZ ;  /* 0x000000ff000b8202 */ /* 0x000fe20000000f00 */
[----:B------:R-:W-:Y:S06]  /*22f0*/  @!P0 BRA `(.L_x_20) ;  /* 0x0000000000608947 */ /* 0x000fec0003800000 */
[----:B------:R-:W-:Y:S01]  /*2300*/  IMAD.MOV.U32 R4, RZ, RZ, 0x40000000 ;  /* 0x40000000ff047424 */ /* 0x000fe200078e00ff */
[----:B------:R-:W-:-:S04]  /*2310*/  FSETP.GTU.FTZ.AND P1, PT, |R5|, +INF , PT ;  /* 0x7f8000000500780b */ /* 0x000fc80003f3c200 */
[----:B------:R-:W-:-:S04]  /*2320*/  FSETP.GTU.FTZ.AND P0, PT, |R4|, +INF , PT ;  /* 0x7f8000000400780b */ /* 0x000fc80003f1c200 */
[----:B------:R-:W-:-:S13]  /*2330*/  PLOP3.LUT P0, PT, P0, P1, PT, 0xf8, 0x8f ;  /* 0x00000000008f781c */ /* 0x000fda0000703f70 */
[----:B------:R-:W-:Y:S05]  /*2340*/  @P0 BRA `(.L_x_21) ;  /* 0x0000000400440947 */ /* 0x000fea0003800000 */
[----:B------:R-:W-:-:S13]  /*2350*/  LOP3.LUT P0, RZ, R5, 0x7fffffff, R10, 0xc8, !PT ;  /* 0x7fffffff05ff7812 */ /* 0x000fda000780c80a */
[----:B------:R-:W-:Y:S05]  /*2360*/  @!P0 BRA `(.L_x_22) ;  /* 0x0000000400348947 */ /* 0x000fea0003800000 */
[C---:B------:R-:W-:Y:S02]  /*2370*/  FSETP.NEU.FTZ.AND P1, PT, |R4|.reuse, +INF , PT ;  /* 0x7f8000000400780b */ /* 0x040fe40003f3d200 */
[----:B------:R-:W-:Y:S02]  /*2380*/  FSETP.NEU.FTZ.AND P2, PT, |R5|, +INF , PT ;  /* 0x7f8000000500780b */ /* 0x000fe40003f5d200 */
[----:B------:R-:W-:-:S11]  /*2390*/  FSETP.NEU.FTZ.AND P0, PT, |R4|, +INF , PT ;  /* 0x7f8000000400780b */ /* 0x000fd60003f1d200 */
[----:B------:R-:W-:Y:S05]  /*23a0*/  @!P2 BRA !P1, `(.L_x_22) ;  /* 0x000000040024a947 */ /* 0x000fea0004800000 */
[----:B------:R-:W-:-:S04]  /*23b0*/  LOP3.LUT P1, RZ, R10, 0x7fffffff, RZ, 0xc0, !PT ;  /* 0x7fffffff0aff7812 */ /* 0x000fc8000782c0ff */
[----:B------:R-:W-:-:S13]  /*23c0*/  PLOP3.LUT P1, PT, P2, P1, PT, 0x2f, 0xf2 ;  /* 0x0000000000f2781c */ /* 0x000fda0001722577 */
[----:B------:R-:W-:Y:S05]  /*23d0*/  @P1 BRA `(.L_x_23) ;  /* 0x0000000400101947 */ /* 0x000fea0003800000 */
[----:B------:R-:W-:-:S04]  /*23e0*/  LOP3.LUT P1, RZ, R5, 0x7fffffff, RZ, 0xc0, !PT ;  /* 0x7fffffff05ff7812 */ /* 0x000fc8000782c0ff */
[----:B------:R-:W-:-:S13]  /*23f0*/  PLOP3.LUT P0, PT, P0, P1, PT, 0x2f, 0xf2 ;  /* 0x0000000000f2781c */ /* 0x000fda0000702577 */
[----:B------:R-:W-:Y:S05]  /*2400*/  @P0 BRA `(.L_x_24) ;  /* 0x0000000000f80947 */ /* 0x000fea0003800000 */
[----:B------:R-:W-:Y:S02]  /*2410*/  ISETP.GE.AND P0, PT, R12, RZ, PT ;  /* 0x000000ff0c00720c */ /* 0x000fe40003f06270 */
[----:B------:R-:W-:-:S11]  /*2420*/  ISETP.GE.AND P1, PT, R13, RZ, PT ;  /* 0x000000ff0d00720c */ /* 0x000fd60003f26270 */
[----:B------:R-:W-:Y:S01]  /*2430*/  @P0 MOV R11, RZ ;  /* 0x000000ff000b0202 */ /* 0x000fe20000000f00 */
[----:B------:R-:W-:Y:S02]  /*2440*/  @!P0 IMAD.MOV.U32 R11, RZ, RZ, -0x40 ;  /* 0xffffffc0ff0b8424 */ /* 0x000fe400078e00ff */
[----:B------:R-:W-:Y:S01]  /*2450*/  @!P0 FFMA R10, R4, 1.84467440737095516160e+19, RZ ;  /* 0x5f800000040a8823 */ /* 0x000fe200000000ff */
[----:B------:R-:W-:Y:S02]  /*2460*/  @!P1 FFMA R5, R5, 1.84467440737095516160e+19, RZ ;  /* 0x5f80000005059823 */ /* 0x000fe400000000ff */
[----:B------:R-:W-:-:S07]  /*2470*/  @!P1 IADD3 R11, PT, PT, R11, 0x40, RZ ;  /* 0x000000400b0b9810 */ /* 0x000fce0007ffe0ff */
.L_x_20:
[----:B------:R-:W-:Y:S02]  /*2480*/  LEA R4, R14, 0xc0800000, 0x17 ;  /* 0xc08000000e047811 */ /* 0x000fe400078eb8ff */
[----:B------:R-:W-:-:S03]  /*2490*/  IADD3 R9, PT, PT, R9, -0x7f, RZ ;  /* 0xffffff8109097810 */ /* 0x000fc60007ffe0ff */
[----:B------:R-:W-:Y:S02]  /*24a0*/  IMAD.IADD R5, R5, 0x1, -R4 ;  /* 0x0000000105057824 */ /* 0x000fe400078e0a04 */
[----:B------:R-:W-:Y:S02]  /*24b0*/  IMAD R4, R9, -0x800000, R10 ;  /* 0xff80000009047824 */ /* 0x000fe400078e020a */
[----:B------:R-:W0:Y:S01]  /*24c0*/  MUFU.RCP R12, R5 ;  /* 0x00000005000c7308 */ /* 0x000e220000001000 */
[----:B------:R-:W-:-:S04]  /*24d0*/  FADD.FTZ R13, -R5, -RZ ;  /* 0x800000ff050d7221 */ /* 0x000fc80000010100 */
[----:B0-----:R-:W-:-:S04]  /*24e0*/  FFMA R15, R12, R13, 1 ;  /* 0x3f8000000c0f7423 */ /* 0x001fc8000000000d */
[----:B------:R-:W-:-:S04]  /*24f0*/  FFMA R17, R12, R15, R12 ;  /* 0x0000000f0c117223 */ /* 0x000fc8000000000c */
[----:B------:R-:W-:-:S04]  /*2500*/  FFMA R10, R4, R17, RZ ;  /* 0x00000011040a7223 */ /* 0x000fc800000000ff */
[----:B------:R-:W-:-:S04]  /*2510*/  FFMA R15, R13, R10, R4 ;  /* 0x0000000a0d0f7223 */ /* 0x000fc80000000004 */
[----:B------:R-:W-:Y:S01]  /*2520*/  FFMA R16, R17, R15, R10 ;  /* 0x0000000f11107223 */ /* 0x000fe2000000000a */
[----:B------:R-:W-:-:S03]  /*2530*/  IADD3 R10, PT, PT, R9, 0x7f, -R14 ;  /* 0x0000007f090a7810 */ /* 0x000fc60007ffe80e */
[----:B------:R-:W-:Y:S02]  /*2540*/  FFMA R13, R13, R16, R4 ;  /* 0x000000100d0d7223 */ /* 0x000fe40000000004 */
[----:B------:R-:W-:Y:S02]  /*2550*/  IMAD.IADD R11, R10, 0x1, R11 ;  /* 0x000000010a0b7824 */ /* 0x000fe400078e020b */
[----:B------:R-:W-:-:S05]  /*2560*/  FFMA R12, R17, R13, R16 ;  /* 0x0000000d110c7223 */ /* 0x000fca0000000010 */
[----:B------:R-:W-:-:S04]  /*2570*/  SHF.R.U32.HI R4, RZ, 0x17, R12 ;  /* 0x00000017ff047819 */ /* 0x000fc8000001160c */
[----:B------:R-:W-:-:S04]  /*2580*/  LOP3.LUT R4, R4, 0xff, RZ, 0xc0, !PT ;  /* 0x000000ff04047812 */ /* 0x000fc800078ec0ff */
[----:B------:R-:W-:-:S05]  /*2590*/  IADD3 R14, PT, PT, R4, R11, RZ ;  /* 0x0000000b040e7210 */ /* 0x000fca0007ffe0ff */
[----:B------:R-:W-:-:S05]  /*25a0*/  VIADD R4, R14, 0xffffffff ;  /* 0xffffffff0e047836 */ /* 0x000fca0000000000 */
[----:B------:R-:W-:-:S13]  /*25b0*/  ISETP.GE.U32.AND P0, PT, R4, 0xfe, PT ;  /* 0x000000fe0400780c */ /* 0x000fda0003f06070 */
[----:B------:R-:W-:Y:S05]  /*25c0*/  @!P0 BRA `(.L_x_25) ;  /* 0x0000000000808947 */ /* 0x000fea0003800000 */
[----:B------:R-:W-:-:S13]  /*25d0*/  ISETP.GT.AND P0, PT, R14, 0xfe, PT ;  /* 0x000000fe0e00780c */ /* 0x000fda0003f04270 */
[----:B------:R-:W-:Y:S05]  /*25e0*/  @P0 BRA `(.L_x_26) ;  /* 0x00000000006c0947 */ /* 0x000fea0003800000 */
[----:B------:R-:W-:-:S13]  /*25f0*/  ISETP.GE.AND P0, PT, R14, 0x1, PT ;  /* 0x000000010e00780c */ /* 0x000fda0003f06270 */
[----:B------:R-:W-:Y:S05]  /*2600*/  @P0 BRA `(.L_x_27) ;  /* 0x0000000000980947 */ /* 0x000fea0003800000 */
[----:B------:R-:W-:Y:S02]  /*2610*/  ISETP.GE.AND P0, PT, R14, -0x18, PT ;  /* 0xffffffe80e00780c */ /* 0x000fe40003f06270 */
[----:B------:R-:W-:-:S11]  /*2620*/  LOP3.LUT R12, R12, 0x80000000, RZ, 0xc0, !PT ;  /* 0x800000000c0c7812 */ /* 0x000fd600078ec0ff */
[----:B------:R-:W-:Y:S05]  /*2630*/  @!P0 BRA `(.L_x_27) ;  /* 0x00000000008c8947 */ /* 0x000fea0003800000 */
[CCC-:B------:R-:W-:Y:S01]  /*2640*/  FFMA.RZ R4, R17.reuse, R13.reuse, R16.reuse ;  /* 0x0000000d11047223 */ /* 0x1c0fe2000000c010 */
[C---:B------:R-:W-:Y:S01]  /*2650*/  IADD3 R10, PT, PT, R14.reuse, 0x20, RZ ;  /* 0x000000200e0a7810 */ /* 0x040fe20007ffe0ff */
[CC--:B------:R-:W-:Y:S01]  /*2660*/  FFMA.RM R5, R17.reuse, R13.reuse, R16 ;  /* 0x0000000d11057223 */ /* 0x0c0fe20000004010 */
[----:B------:R-:W-:Y:S01]  /*2670*/  IMAD.MOV R11, RZ, RZ, -R14 ;  /* 0x000000ffff0b7224 */ /* 0x000fe200078e0a0e */
[----:B------:R-:W-:Y:S02]  /*2680*/  ISETP.NE.AND P2, PT, R14, RZ, PT ;  /* 0x000000ff0e00720c */ /* 0x000fe40003f45270 */
[----:B------:R-:W-:Y:S01]  /*2690*/  LOP3.LUT R9, R4, 0x7fffff, RZ, 0xc0, !PT ;  /* 0x007fffff04097812 */ /* 0x000fe200078ec0ff */
[----:B------:R-:W-:Y:S01]  /*26a0*/  FFMA.RP R4, R17, R13, R16 ;  /* 0x0000000d11047223 */ /* 0x000fe20000008010 */
[----:B------:R-:W-:Y:S02]  /*26b0*/  ISETP.NE.AND P1, PT, R14, RZ, PT ;  /* 0x000000ff0e00720c */ /* 0x000fe40003f25270 */
[----:B------:R-:W-:-:S02]  /*26c0*/  LOP3.LUT R9, R9, 0x800000, RZ, 0xfc, !PT ;  /* 0x0080000009097812 */ /* 0x000fc400078efcff */
[----:B------:R-:W-:Y:S02]  /*26d0*/  FSETP.NEU.FTZ.AND P0, PT, R4, R5, PT ;  /* 0x000000050400720b */ /* 0x000fe40003f1d000 */
[----:B------:R-:W-:Y:S02]  /*26e0*/  SHF.L.U32 R10, R9, R10, RZ ;  /* 0x0000000a090a7219 */ /* 0x000fe400000006ff */
[----:B------:R-:W-:Y:S02]  /*26f0*/  SEL R4, R11, RZ, P2 ;  /* 0x000000ff0b047207 */ /* 0x000fe40001000000 */
[----:B------:R-:W-:Y:S02]  /*2700*/  ISETP.NE.AND P1, PT, R10, RZ, P1 ;  /* 0x000000ff0a00720c */ /* 0x000fe40000f25270 */
[----:B------:R-:W-:Y:S02]  /*2710*/  SHF.R.U32.HI R4, RZ, R4, R9 ;  /* 0x00000004ff047219 */ /* 0x000fe40000011609 */
[----:B------:R-:W-:-:S02]  /*2720*/  PLOP3.LUT P0, PT, P0, P1, PT, 0xf8, 0x8f ;  /* 0x00000000008f781c */ /* 0x000fc40000703f70 */
[----:B------:R-:W-:Y:S02]  /*2730*/  SHF.R.U32.HI R10, RZ, 0x1, R4 ;  /* 0x00000001ff0a7819 */ /* 0x000fe40000011604 */
[----:B------:R-:W-:-:S04]  /*2740*/  SEL R5, RZ, 0x1, !P0 ;  /* 0x00000001ff057807 */ /* 0x000fc80004000000 */
[----:B------:R-:W-:-:S04]  /*2750*/  LOP3.LUT R5, R5, 0x1, R10, 0xf8, !PT ;  /* 0x0000000105057812 */ /* 0x000fc800078ef80a */
[----:B------:R-:W-:-:S04]  /*2760*/  LOP3.LUT R5, R5, R4, RZ, 0xc0, !PT ;  /* 0x0000000405057212 */ /* 0x000fc800078ec0ff */
[----:B------:R-:W-:-:S04]  /*2770*/  IADD3 R5, PT, PT, R10, R5, RZ ;  /* 0x000000050a057210 */ /* 0x000fc80007ffe0ff */
[----:B------:R-:W-:Y:S01]  /*2780*/  LOP3.LUT R12, R5, R12, RZ, 0xfc, !PT ;  /* 0x0000000c050c7212 */ /* 0x000fe200078efcff */
[----:B------:R-:W-:Y:S06]  /*2790*/  BRA `(.L_x_27) ;  /* 0x0000000000347947 */ /* 0x000fec0003800000 */
.L_x_26:
[----:B------:R-:W-:-:S04]  /*27a0*/  LOP3.LUT R12, R12, 0x80000000, RZ, 0xc0, !PT ;  /* 0x800000000c0c7812 */ /* 0x000fc800078ec0ff */
[----:B------:R-:W-:Y:S01]  /*27b0*/  LOP3.LUT R12, R12, 0x7f800000, RZ, 0xfc, !PT ;  /* 0x7f8000000c0c7812 */ /* 0x000fe200078efcff */
[----:B------:R-:W-:Y:S06]  /*27c0*/  BRA `(.L_x_27) ;  /* 0x0000000000287947 */ /* 0x000fec0003800000 */
.L_x_25:
[----:B------:R-:W-:Y:S01]  /*27d0*/  IMAD R12, R11, 0x800000, R12 ;  /* 0x008000000b0c7824 */ /* 0x000fe200078e020c */
[----:B------:R-:W-:Y:S06]  /*27e0*/  BRA `(.L_x_27) ;  /* 0x0000000000207947 */ /* 0x000fec0003800000 */
.L_x_24:
[----:B------:R-:W-:-:S04]  /*27f0*/  LOP3.LUT R5, R5, 0x80000000, R10, 0x48, !PT ;  /* 0x8000000005057812 */ /* 0x000fc800078e480a */
[----:B------:R-:W-:Y:S01]  /*2800*/  LOP3.LUT R12, R5, 0x7f800000, RZ, 0xfc, !PT ;  /* 0x7f800000050c7812 */ /* 0x000fe200078efcff */
[----:B------:R-:W-:Y:S06]  /*2810*/  BRA `(.L_x_27) ;  /* 0x0000000000147947 */ /* 0x000fec0003800000 */
.L_x_23:
[----:B------:R-:W-:Y:S01]  /*2820*/  LOP3.LUT R12, R5, 0x80000000, R10, 0x48, !PT ;  /* 0x80000000050c7812 */ /* 0x000fe200078e480a */
[----:B------:R-:W-:Y:S06]  /*2830*/  BRA `(.L_x_27) ;  /* 0x00000000000c7947 */ /* 0x000fec0003800000 */
.L_x_22:
[----:B------:R-:W0:Y:S01]  /*2840*/  MUFU.RSQ R12, -QNAN ;  /* 0xffc00000000c7908 */ /* 0x000e220000001400 */
[----:B------:R-:W-:Y:S05]  /*2850*/  BRA `(.L_x_27) ;  /* 0x0000000000047947 */ /* 0x000fea0003800000 */
.L_x_21:
[----:B------:R-:W-:-:S07]  /*2860*/  FADD.FTZ R12, R4, R5 ;  /* 0x00000005040c7221 */ /* 0x000fce0000010000 */
.L_x_27:
[----:B------:R-:W-:-:S04]  /*2870*/  HFMA2 R9, -RZ, RZ, 0, 0 ;  /* 0x00000000ff097431 */ /* 0x000fc800000001ff */
[----:B0-----:R-:W-:Y:S05]  /*2880*/  RET.REL.NODEC R8 `(gatorosc_many_series_one_param_f32) ;  /* 0xffffffd408dc7950 */ /* 0x001fea0003c3ffff */
.L_x_28:
[----:B------:R-:W-:-:S00]  /*2890*/  BRA `(.L_x_28) ;  /* 0xfffffffc00fc7947 */ /* 0x000fc0000383ffff */
[----:B------:R-:W-:-:S00]  /*28a0*/  NOP ;  /* 0x0000000000007918 */ /* 0x000fc00000000000 */
        /* <DEDUP_REMOVED lines=13> */
.L_x_167:


//--------------------- .text.gatorosc_batch_f32  --------------------------
	.section	.text.gatorosc_batch_f32,"ax",@progbits
	.align	128
        .global         gatorosc_batch_f32
        .type           gatorosc_batch_f32,@function
        .size           gatorosc_batch_f32,(.L_x_168 - gatorosc_batch_f32)
        .other          gatorosc_batch_f32,@"STO_CUDA_ENTRY STV_DEFAULT"
gatorosc_batch_f32:
.text.gatorosc_batch_f32:
[----:B------:R-:W-:Y:S08]  /*0000*/  LDC R1, c[0x0][0x37c] ;  /* 0x0000df00ff017b82 */ /* 0x000ff00000000800 */
[----:B------:R-:W0:Y:S01]  /*0010*/  S2UR UR24, SR_CTAID.X ;  /* 0x00000000001879c3 */ /* 0x000e220000002500 */
[----:B------:R-:W0:Y:S02]  /*0020*/  LDCU UR4, c[0x0][0x3c0] ;  /* 0x00007800ff0477ac */ /* 0x000e240008000800 */
[----:B0-----:R-:W-:-:S06]  /*0030*/  UISETP.GE.AND UP0, UPT, UR24, UR4, UPT ;  /* 0x000000041800728c */ /* 0x001fcc000bf06270 */
[----:B------:R-:W-:-:S13]  /*0040*/  PLOP3.LUT P0, PT, PT, PT, UP0, 0x80, 0x8 ;  /* 0x000000000008781c */ /* 0x000fda0003f0f008 */
[----:B------:R-:W-:Y:S05]  /*0050*/  @P0 EXIT ;  /* 0x000000000000094d */ /* 0x000fea0003800000 */
[----:B------:R-:W0:Y:S01]  /*0060*/  LDCU.128 UR20, c[0x0][0x3b0] ;  /* 0x00007600ff1477ac */ /* 0x000e220008000c00 */
[----:B------:R-:W1:Y:S01]  /*0070*/  LDCU.128 UR12, c[0x0][0x390] ;  /* 0x00007200ff0c77ac */ /* 0x000e620008000c00 */
[----:B------:R-:W2:Y:S01]  /*0080*/  LDCU.128 UR16, c[0x0][0x3a0] ;  /* 0x00007400ff1077ac */ /* 0x000ea20008000c00 */
[----:B------:R-:W3:Y:S01]  /*0090*/  LDCU.64 UR26, c[0x0][0x358] ;  /* 0x00006b00ff1a77ac */ /* 0x000ee20008000a00 */
[----:B0-----:R-:W-:Y:S02]  /*00a0*/  UIMAD.WIDE.U32 UR8, UR24, 0x4, UR20 ;  /* 0x00000004180878a5 */ /* 0x001fe4000f8e0014 */
[----:B-1----:R-:W-:-:S04]  /*00b0*/  UIMAD.WIDE.U32 UR4, UR24, 0x4, UR12 ;  /* 0x00000004180478a5 */ /* 0x002fc8000f8e000c */
[----:B------:R-:W-:Y:S01]  /*00c0*/  IMAD.U32 R8, RZ, RZ, UR8 ;  /* 0x00000008ff087e24 */ /* 0x000fe2000f8e00ff */
[----:B------:R-:W-:Y:S01]  /*00d0*/  MOV R9, UR9 ;  /* 0x0000000900097c02 */ /* 0x000fe20008000f00 */
[----:B--2---:R-:W-:Y:S01]  /*00e0*/  UIMAD.WIDE.U32 UR6, UR24, 0x4, UR16 ;  /* 0x00000004180678a5 */ /* 0x004fe2000f8e0010 */
[----:B------:R-:W-:Y:S02]  /*00f0*/  IMAD.U32 R2, RZ, RZ, UR4 ;  /* 0x00000004ff027e24 */ /* 0x000fe4000f8e00ff */
[----:B------:R-:W-:Y:S01]  /*0100*/  IMAD.U32 R3, RZ, RZ, UR5 ;  /* 0x00000005ff037e24 */ /* 0x000fe2000f8e00ff */
[----:B---3--:R-:W2:Y:S02]  /*0110*/  LDG.E.CONSTANT R8, desc[UR26][R8.64] ;  /* 0x0000001a08087981 */ /* 0x008ea4000c1e9900 */
[----:B------:R-:W-:Y:S01]  /*0120*/  MOV R6, UR6 ;  /* 0x0000000600067c02 */ /* 0x000fe20008000f00 */
[----:B------:R-:W-:Y:S01]  /*0130*/  IMAD.U32 R7, RZ, RZ, UR7 ;  /* 0x00000007ff077e24 */ /* 0x000fe2000f8e00ff */
[----:B------:R-:W2:Y:S04]  /*0140*/  LDG.E.CONSTANT R4, desc[UR26][R2.64] ;  /* 0x0000001a02047981 */ /* 0x000ea8000c1e9900 */
[----:B------:R-:W2:Y:S02]  /*0150*/  LDG.E.CONSTANT R5, desc[UR26][R6.64] ;  /* 0x0000001a06057981 */ /* 0x000ea4000c1e9900 */
[----:B--2---:R-:W-:-:S04]  /*0160*/  VIMNMX3 R0, R4, R5, R8, PT ;  /* 0x000000050400720f */ /* 0x004fc80003800108 */
[----:B------:R-:W-:-:S13]  /*0170*/  ISETP.GE.AND P0, PT, R0, 0x1, PT ;  /* 0x000000010000780c */ /* 0x000fda0003f06270 */
[----:B------:R-:W-:Y:S05]  /*0180*/  @!P0 EXIT ;  /* 0x000000000000894d */ /* 0x000fea0003800000 */
[----:B------:R-:W0:Y:S01]  /*0190*/  S2R R6, SR_TID.X ;  /* 0x0000000000067919 */ /* 0x000e220000002100 */
[----:B------:R-:W1:Y:S01]  /*01a0*/  LDCU.64 UR12, c[0x0][0x388] ;  /* 0x00007100ff0c77ac */ /* 0x000e620008000a00 */
[----:B------:R-:W2:Y:S01]  /*01b0*/  LDCU UR25, c[0x0][0x38c] ;  /* 0x00007180ff1977ac */ /* 0x000ea20008000800 */
[----:B-1----:R-:W-:Y:S02]  /*01c0*/  USHF.R.S32.HI UR4, URZ, 0x1f, UR12 ;  /* 0x0000001fff047899 */ /* 0x002fe4000801140c */
[----:B------:R-:W-:Y:S02]  /*01d0*/  UIMAD.WIDE.U32 UR10, UR24, UR12, URZ ;  /* 0x0000000c180a72a5 */ /* 0x000fe4000f8e00ff */
[----:B------:R-:W-:Y:S01]  /*01e0*/  UIMAD UR21, UR4, UR24, URZ ;  /* 0x00000018041572a4 */ /* 0x000fe2000f8e02ff */
[----:B0-----:R-:W-:-:S13]  /*01f0*/  ISETP.GT.U32.AND P0, PT, R6, 0x1f, PT ;  /* 0x0000001f0600780c */ /* 0x001fda0003f04070 */
[----:B--2---:R-:W-:Y:S05]  /*0200*/  @P0 EXIT ;  /* 0x000000000000094d */ /* 0x004fea0003800000 */
[----:B------:R-:W-:Y:S02]  /*0210*/  UIMAD.WIDE.U32 UR6, UR24, 0x4, UR18 ;  /* 0x00000004180678a5 */ /* 0x000fe4000f8e0012 */
[----:B------:R-:W-:Y:S02]  /*0220*/  UIMAD.WIDE.U32 UR8, UR24, 0x4, UR22 ;  /* 0x00000004180878a5 */ /* 0x000fe4000f8e0016 */
[----:B------:R-:W-:Y:S02]  /*0230*/  UIMAD.WIDE.U32 UR4, UR24, 0x4, UR14 ;  /* 0x00000004180478a5 */ /* 0x000fe4000f8e000e */
[----:B------:R-:W-:Y:S01]  /*0240*/  MOV R10, UR6 ;  /* 0x00000006000a7c02 */ /* 0x000fe20008000f00 */
[----:B------:R-:W-:Y:S01]  /*0250*/  IMAD.U32 R11, RZ, RZ, UR7 ;  /* 0x00000007ff0b7e24 */ /* 0x000fe2000f8e00ff */
[----:B------:R-:W-:Y:S01]  /*0260*/  MOV R13, UR9 ;  /* 0x00000009000d7c02 */ /* 0x000fe20008000f00 */
[----:B------:R-:W-:Y:S02]  /*0270*/  IMAD.U32 R12, RZ, RZ, UR8 ;  /* 0x00000008ff0c7e24 */ /* 0x000fe4000f8e00ff */
[----:B------:R-:W-:Y:S01]  /*0280*/  IMAD.U32 R2, RZ, RZ, UR4 ;  /* 0x00000004ff027e24 */ /* 0x000fe2000f8e00ff */
[----:B------:R-:W5:Y:S01]  /*0290*/  LDG.E.CONSTANT R18, desc[UR26][R10.64] ;  /* 0x0000001a0a127981 */ /* 0x000f62000c1e9900 */
[----:B------:R-:W-:-:S03]  /*02a0*/  IMAD.U32 R3, RZ, RZ, UR5 ;  /* 0x00000005ff037e24 */ /* 0x000fc6000f8e00ff */
[----:B------:R-:W5:Y:S01]  /*02b0*/  LDG.E.CONSTANT R17, desc[UR26][R12.64] ;  /* 0x0000001a0c117981 */ /* 0x000f62000c1e9900 */
[----:B------:R-:W-:-:S03]  /*02c0*/  VIADD R0, R4, 0x1 ;  /* 0x0000000104007836 */ /* 0x000fc60000000000 */
[----:B------:R0:W5:Y:S02]  /*02d0*/  LDG.E.CONSTANT R19, desc[UR26][R2.64] ;  /* 0x0000001a02137981 */ /* 0x000164000c1e9900 */
[----:B0-----:R-:W-:-:S04]  /*02e0*/  I2FP.F32.U32 R3, R0 ;  /* 0x0000000000037245 */ /* 0x001fc80000201000 */
[----:B------:R-:W0:Y:S01]  /*02f0*/  MUFU.RCP R0, R3 ;  /* 0x0000000300007308 */ /* 0x000e220000001000 */
[----:B------:R-:W-:-:S07]  /*0300*/  IMAD.MOV.U32 R2, RZ, RZ, 0x40000000 ;  /* 0x40000000ff027424 */ /* 0x000fce00078e00ff */
[----:B------:R-:W1:Y:S01]  /*0310*/  FCHK P0, R2, R3 ;  /* 0x0000000302007302 */ /* 0x000e620000000000 */
[----:B0-----:R-:W-:-:S04]  /*0320*/  FFMA R7, -R3, R0, 1 ;  /* 0x3f80000003077423 */ /* 0x001fc80000000100 */
[----:B------:R-:W-:-:S04]  /*0330*/  FFMA R0, R0, R7, R0 ;  /* 0x0000000700007223 */ /* 0x000fc80000000000 */
[----:B------:R-:W-:Y:S01]  /*0340*/  FFMA R7, R0, 2, RZ ;  /* 0x4000000000077823 */ /* 0x000fe200000000ff */
[----:B------:R-:W-:-:S03]  /*0350*/  UIADD3 UR4, UPT, UPT, UR13, -0x1, URZ ;  /* 0xffffffff0d047890 */ /* 0x000fc6000fffe0ff */
[----:B------:R-:W-:-:S04]  /*0360*/  FFMA R14, -R3, R7, 2 ;  /* 0x40000000030e7423 */ /* 0x000fc80000000107 */
[----:B------:R-:W-:Y:S01]  /*0370*/  FFMA R14, R0, R14, R7 ;  /* 0x0000000e000e7223 */ /* 0x000fe20000000007 */
[----:B------:R-:W-:Y:S01]  /*0380*/  UIADD3 UR21, UPT, UPT, UR11, UR21, URZ ;  /* 0x000000150b157290 */ /* 0x000fe2000fffe0ff */
[----:B------:R-:W-:-:S03]  /*0390*/  MOV R15, UR4 ;  /* 0x00000004000f7c02 */ /* 0x000fc60008000f00 */
[----:B------:R-:W-:Y:S02]  /*03a0*/  R2UR UR6, R14 ;  /* 0x000000000e0672ca */ /* 0x000fe400000e0000 */
[----:B------:R-:W-:Y:S02]  /*03b0*/  VIMNMX.U32 R7, PT, PT, R5, R8, !PT ;  /* 0x0000000805077248 */ /* 0x000fe40007fe0000 */
[----:B------:R-:W-:Y:S01]  /*03c0*/  LOP3.LUT R16, R6, 0x1f, RZ, 0xc0, !PT ;  /* 0x0000001f06107812 */ /* 0x000fe200078ec0ff */
[----:B-1----:R-:W-:Y:S10]  /*03d0*/  @!P0 BRA `(.L_x_29) ;  /* 0x00000000000c8947 */ /* 0x002ff40003800000 */
[----:B------:R-:W-:-:S07]  /*03e0*/  MOV R10, 0x400 ;  /* 0x00000400000a7802 */ /* 0x000fce0000000f00 */
[----:B-----5:R-:W-:Y:S05]  /*03f0*/  CALL.REL.NOINC `($__internal_1_$__cuda_sm3x_div_rn_noftz_f32_slowpath) ;  /* 0x0000006400707944 */ /* 0x020fea0003c00000 */
[----:B------:R-:W-:-:S05]  /*0400*/  UMOV UR6, UR4 ;  /* 0x0000000400067c82 */ /* 0x000fca0008000000 */
.L_x_29:
[----:B------:R-:W-:-:S05]  /*0410*/  VIADD R0, R5, 0x1 ;  /* 0x0000000105007836 */ /* 0x000fca0000000000 */
[----:B------:R-:W-:-:S04]  /*0420*/  I2FP.F32.U32 R3, R0 ;  /* 0x0000000000037245 */ /* 0x000fc80000201000 */
[----:B------:R-:W0:Y:S08]  /*0430*/  MUFU.RCP R0, R3 ;  /* 0x0000000300007308 */ /* 0x000e300000001000 */
[----:B------:R-:W1:Y:S01]  /*0440*/  FCHK P0, R2, R3 ;  /* 0x0000000302007302 */ /* 0x000e620000000000 */
[----:B0-----:R-:W-:-:S04]  /*0450*/  FFMA R9, -R3, R0, 1 ;  /* 0x3f80000003097423 */ /* 0x001fc80000000100 */
[----:B------:R-:W-:-:S04]  /*0460*/  FFMA R0, R0, R9, R0 ;  /* 0x0000000900007223 */ /* 0x000fc80000000000 */
[----:B------:R-:W-:-:S04]  /*0470*/  FFMA R9, R0, 2, RZ ;  /* 0x4000000000097823 */ /* 0x000fc800000000ff */
[----:B------:R-:W-:-:S04]  /*0480*/  FFMA R10, -R3, R9, 2 ;  /* 0x40000000030a7423 */ /* 0x000fc80000000109 */
[----:B------:R-:W-:-:S05]  /*0490*/  FFMA R10, R0, R10, R9 ;  /* 0x0000000a000a7223 */ /* 0x000fca0000000009 */
[----:B------:R-:W-:Y:S01]  /*04a0*/  R2UR UR7, R10 ;  /* 0x000000000a0772ca */ /* 0x000fe200000e0000 */
[----:B-1----:R-:W-:-:S14]  /*04b0*/  @!P0 BRA `(.L_x_30) ;  /* 0x00000000000c8947 */ /* 0x002fdc0003800000 */
[----:B------:R-:W-:-:S07]  /*04c0*/  MOV R10, 0x4e0 ;  /* 0x000004e0000a7802 */ /* 0x000fce0000000f00 */
[----:B-----5:R-:W-:Y:S05]  /*04d0*/  CALL.REL.NOINC `($__internal_1_$__cuda_sm3x_div_rn_noftz_f32_slowpath) ;  /* 0x0000006400387944 */ /* 0x020fea0003c00000 */
[----:B------:R-:W-:-:S05]  /*04e0*/  UMOV UR7, UR4 ;  /* 0x0000000400077c82 */ /* 0x000fca0008000000 */
.L_x_30:
        /* <DEDUP_REMOVED lines=14> */
.L_x_31:
[----:B------:R-:W0:Y:S01]  /*05d0*/  LDC.64 R12, c[0x0][0x388] ;  /* 0x0000e200ff0c7b82 */ /* 0x000e220000000a00 */
[----:B------:R-:W1:Y:S01]  /*05e0*/  S2R R10, SR_CgaCtaId ;  /* 0x00000000000a7919 */ /* 0x000e620000008800 */
[----:B------:R-:W2:Y:S01]  /*05f0*/  LDCU.64 UR22, c[0x0][0x3d8] ;  /* 0x00007b00ff1677ac */ /* 0x000ea20008000a00 */
[----:B-----5:R-:W-:Y:S01]  /*0600*/  VIMNMX R3, PT, PT, R19, R18, !PT ;  /* 0x0000001213037248 */ /* 0x020fe20007fe0100 */
[----:B------:R-:W-:-:S04]  /*0610*/  USHF.L.U32 UR20, UR10, 0x2, URZ ;  /* 0x000000020a147899 */ /* 0x000fc800080006ff */
[----:B------:R-:W3:Y:S01]  /*0620*/  LDC R2, c[0x0][0x360] ;  /* 0x0000d800ff027b82 */ /* 0x000ee20000000800 */
[----:B------:R-:W-:-:S07]  /*0630*/  USHF.L.U64.HI UR21, UR10, 0x2, UR21 ;  /* 0x000000020a157899 */ /* 0x000fce0008010215 */
[----:B------:R-:W4:Y:S01]  /*0640*/  LDC R0, c[0x0][0x3c4] ;  /* 0x0000f100ff007b82 */ /* 0x000f220000000800 */
[----:B--2---:R-:W-:Y:S01]  /*0650*/  UIADD3 UR10, UP0, UPT, UR20, UR22, URZ ;  /* 0x00000016140a7290 */ /* 0x004fe2000ff1e0ff */
[----:B0-----:R-:W-:-:S03]  /*0660*/  R2UR UR29, R13 ;  /* 0x000000000d1d72ca */ /* 0x001fc600000e0000 */
[----:B------:R-:W-:Y:S01]  /*0670*/  UIADD3.X UR9, UPT, UPT, UR21, UR23, URZ, UP0, !UPT ;  /* 0x0000001715097290 */ /* 0x000fe200087fe4ff */
[----:B---3--:R-:W-:Y:S02]  /*0680*/  ISETP.GE.U32.AND P0, PT, R2, 0x20, PT ;  /* 0x000000200200780c */ /* 0x008fe40003f06070 */
[C---:B------:R-:W-:Y:S02]  /*0690*/  VIMNMX.U32 R2, PT, PT, R4.reuse, R7, !PT ;  /* 0x0000000704027248 */ /* 0x040fe40007fe0000 */
[----:B------:R-:W-:-:S05]  /*06a0*/  VIMNMX.U32 R4, PT, PT, R4, R5, !PT ;  /* 0x0000000504047248 */ /* 0x000fca0007fe0000 */
[----:B------:R-:W-:Y:S01]  /*06b0*/  UIADD3 UR11, UPT, UPT, UR29, -0x1, URZ ;  /* 0xffffffff1d0b7890 */ /* 0x000fe2000fffe0ff */
[----:B------:R-:W-:Y:S02]  /*06c0*/  ISETP.GT.U32.OR P0, PT, R2, 0xfff, !P0 ;  /* 0x00000fff0200780c */ /* 0x000fe40004704470 */
[----:B------:R-:W-:Y:S02]  /*06d0*/  VIMNMX.U32 R5, PT, PT, R5, R8, !PT ;  /* 0x0000000805057248 */ /* 0x000fe40007fe0000 */
[----:B------:R-:W-:Y:S02]  /*06e0*/  ISETP.LE.OR P0, PT, R12, UR29, P0 ;  /* 0x0000001d0c007c0c */ /* 0x000fe40008703670 */
[----:B------:R-:W-:Y:S02]  /*06f0*/  VIMNMX R8, PT, PT, R18, R17, !PT ;  /* 0x0000001112087248 */ /* 0x000fe40007fe0100 */
[----:B----4-:R-:W-:Y:S02]  /*0700*/  ISETP.LT.OR P1, PT, R0, 0x20, P0 ;  /* 0x000000200000780c */ /* 0x010fe40000721670 */
[----:B------:R-:W-:-:S02]  /*0710*/  PLOP3.LUT P0, PT, PT, PT, PT, 0x80, 0x8 ;  /* 0x000000000008781c */ /* 0x000fc40003f0f070 */
[----:B------:R-:W-:Y:S02]  /*0720*/  VIADDMNMX R3, R3, R4, 0x1, !PT ;  /* 0x0000000103037446 */ /* 0x000fe40007800104 */
[----:B------:R-:W-:Y:S02]  /*0730*/  VIADDMNMX R5, R8, R5, 0x1, !PT ;  /* 0x0000000108057446 */ /* 0x000fe40007800105 */
[----:B------:R-:W-:Y:S02]  /*0740*/  R2UR UR4, R3 ;  /* 0x00000000030472ca */ /* 0x000fe400000e0000 */
[----:B------:R-:W-:Y:S01]  /*0750*/  R2UR UR5, R5 ;  /* 0x00000000050572ca */ /* 0x000fe200000e0000 */
[----:B------:R-:W-:Y:S01]  /*0760*/  IMAD.U32 R5, RZ, RZ, UR9 ;  /* 0x00000009ff057e24 */ /* 0x000fe2000f8e00ff */
[----:B------:R-:W-:Y:S02]  /*0770*/  MOV R3, 0x400 ;  /* 0x0000040000037802 */ /* 0x000fe40000000f00 */
[----:B------:R-:W-:-:S02]  /*0780*/  @!P1 LOP3.LUT P0, RZ, R0, 0x1f, RZ, 0xc0, !PT ;  /* 0x0000001f00ff9812 */ /* 0x000fc4000780c0ff */
[----:B------:R-:W-:Y:S02]  /*0790*/  ISETP.LT.AND P1, PT, R17, R0, PT ;  /* 0x000000001100720c */ /* 0x000fe40003f21270 */
[----:B------:R-:W-:Y:S02]  /*07a0*/  ISETP.GT.AND P0, PT, R19, -0x1, !P0 ;  /* 0xffffffff1300780c */ /* 0x000fe40004704270 */
[----:B-1----:R-:W-:Y:S01]  /*07b0*/  LEA R3, R10, R3, 0x18 ;  /* 0x000000030a037211 */ /* 0x002fe200078ec0ff */
[----:B------:R-:W-:Y:S01]  /*07c0*/  UIADD3 UR28, UPT, UPT, UR4, UR11, URZ ;  /* 0x0000000b041c7290 */ /* 0x000fe2000fffe0ff */
[----:B------:R-:W-:Y:S01]  /*07d0*/  ISETP.GT.AND P0, PT, R18, -0x1, P0 ;  /* 0xffffffff1200780c */ /* 0x000fe20000704270 */
[----:B------:R-:W-:Y:S01]  /*07e0*/  UIADD3 UR11, UPT, UPT, UR11, UR5, URZ ;  /* 0x000000050b0b7290 */ /* 0x000fe2000fffe0ff */
[----:B------:R-:W-:Y:S01]  /*07f0*/  MOV R4, UR10 ;  /* 0x0000000a00047c02 */ /* 0x000fe20008000f00 */
[----:B------:R-:W-:Y:S01]  /*0800*/  IMAD R14, R0, 0x4, R3 ;  /* 0x00000004000e7824 */ /* 0x000fe200078e0203 */
[----:B------:R-:W-:-:S04]  /*0810*/  ISETP.GT.AND P0, PT, R17, -0x1, P0 ;  /* 0xffffffff1100780c */ /* 0x000fc80000704270 */
[----:B------:R-:W-:-:S04]  /*0820*/  ISETP.LT.AND P0, PT, R19, R0, P0 ;  /* 0x000000001300720c */ /* 0x000fc80000701270 */
[----:B------:R-:W-:-:S13]  /*0830*/  ISETP.LT.AND P0, PT, R18, R0, P0 ;  /* 0x000000001200720c */ /* 0x000fda0000701270 */
[----:B------:R-:W-:Y:S05]  /*0840*/  @P0 BRA P1, `(.L_x_32) ;  /* 0x0000001c00cc0947 */ /* 0x000fea0000800000 */
[----:B------:R-:W-:-:S13]  /*0850*/  ISETP.NE.AND P0, PT, R16, RZ, PT ;  /* 0x000000ff1000720c */ /* 0x000fda0003f05270 */
[----:B------:R-:W-:Y:S05]  /*0860*/  @P0 EXIT ;  /* 0x000000000000094d */ /* 0x000fea0003800000 */
[----:B------:R-:W-:-:S13]  /*0870*/  ISETP.GE.AND P0, PT, R12, 0x1, PT ;  /* 0x000000010c00780c */ /* 0x000fda0003f06270 */
[----:B------:R-:W-:Y:S05]  /*0880*/  @!P0 BRA `(.L_x_33) ;  /* 0x00000008008c8947 */ /* 0x000fea0003800000 */
[C---:B------:R-:W-:Y:S01]  /*0890*/  ISETP.GE.U32.AND P0, PT, R12.reuse, 0x8, PT ;  /* 0x000000080c00780c */ /* 0x040fe20003f06070 */
[----:B------:R-:W-:Y:S01]  /*08a0*/  HFMA2 R13, -RZ, RZ, 0, 0 ;  /* 0x00000000ff0d7431 */ /* 0x000fe200000001ff */
[----:B------:R-:W-:-:S04]  /*08b0*/  LOP3.LUT R28, R12, 0x7, RZ, 0xc0, !PT ;  /* 0x000000070c1c7812 */ /* 0x000fc800078ec0ff */
[----:B------:R-:W-:-:S07]  /*08c0*/  ISETP.NE.AND P1, PT, R28, RZ, PT ;  /* 0x000000ff1c00720c */ /* 0x000fce0003f25270 */
[----:B------:R-:W-:Y:S06]  /*08d0*/  @!P0 BRA `(.L_x_34) ;  /* 0x00000004002c8947 */ /* 0x000fec0003800000 */
[----:B------:R-:W0:Y:S01]  /*08e0*/  LDCU.64 UR18, c[0x0][0x3c8] ;  /* 0x00007900ff1277ac */ /* 0x000e220008000a00 */
[----:B------:R-:W-:Y:S01]  /*08f0*/  LOP3.LUT R13, R12, 0x7ffffff8, RZ, 0xc0, !PT ;  /* 0x7ffffff80c0d7812 */ /* 0x000fe200078ec0ff */
[----:B------:R-:W1:Y:S04]  /*0900*/  LDCU.64 UR16, c[0x0][0x3d0] ;  /* 0x00007a00ff1077ac */ /* 0x000e680008000a00 */
[----:B------:R-:W-:Y:S01]  /*0910*/  IMAD.MOV R24, RZ, RZ, -R13 ;  /* 0x000000ffff187224 */ /* 0x000fe200078e0a0d */
[----:B------:R-:W2:Y:S01]  /*0920*/  LDCU.64 UR12, c[0x0][0x3e0] ;  /* 0x00007c00ff0c77ac */ /* 0x000ea20008000a00 */
[----:B------:R-:W-:-:S04]  /*0930*/  UIADD3 UR14, UP0, UPT, UR20, 0x10, URZ ;  /* 0x00000010140e7890 */ /* 0x000fc8000ff1e0ff */
[----:B------:R-:W-:Y:S02]  /*0940*/  UIADD3.X UR15, UPT, UPT, URZ, UR21, URZ, UP0, !UPT ;  /* 0x00000015ff0f7290 */ /* 0x000fe400087fe4ff */
[----:B0-----:R-:W-:Y:S02]  /*0950*/  UIADD3 UR18, UP1, UPT, UR14, UR18, URZ ;  /* 0x000000120e127290 */ /* 0x001fe4000ff3e0ff */
[----:B-1----:R-:W-:Y:S02]  /*0960*/  UIADD3 UR16, UP2, UPT, UR14, UR16, URZ ;  /* 0x000000100e107290 */ /* 0x002fe4000ff5e0ff */
[----:B------:R-:W-:Y:S02]  /*0970*/  UIADD3.X UR19, UPT, UPT, UR15, UR19, URZ, UP1, !UPT ;  /* 0x000000130f137290 */ /* 0x000fe40008ffe4ff */
[----:B------:R-:W-:Y:S01]  /*0980*/  IMAD.U32 R23, RZ, RZ, UR18 ;  /* 0x00000012ff177e24 */ /* 0x000fe2000f8e00ff */
[----:B--2---:R-:W-:Y:S02]  /*0990*/  UIADD3 UR12, UP0, UPT, UR14, UR12, URZ ;  /* 0x0000000c0e0c7290 */ /* 0x004fe4000ff1e0ff */
[----:B------:R-:W-:Y:S01]  /*09a0*/  UIADD3 UR14, UP1, UPT, UR14, UR22, URZ ;  /* 0x000000160e0e7290 */ /* 0x000fe2000ff3e0ff */
[----:B------:R-:W-:Y:S01]  /*09b0*/  MOV R22, UR16 ;  /* 0x0000001000167c02 */ /* 0x000fe20008000f00 */
[----:B------:R-:W-:Y:S01]  /*09c0*/  UIADD3.X UR17, UPT, UPT, UR15, UR17, URZ, UP2, !UPT ;  /* 0x000000110f117290 */ /* 0x000fe200097fe4ff */
[----:B------:R-:W-:Y:S01]  /*09d0*/  MOV R30, UR19 ;  /* 0x00000013001e7c02 */ /* 0x000fe20008000f00 */
[----:B------:R-:W-:Y:S01]  /*09e0*/  UIADD3.X UR13, UPT, UPT, UR15, UR13, URZ, UP0, !UPT ;  /* 0x0000000d0f0d7290 */ /* 0x000fe200087fe4ff */
[----:B------:R-:W-:Y:S01]  /*09f0*/  IMAD.U32 R15, RZ, RZ, UR12 ;  /* 0x0000000cff0f7e24 */ /* 0x000fe2000f8e00ff */
[----:B------:R-:W-:Y:S01]  /*0a00*/  UIADD3.X UR15, UPT, UPT, UR15, UR23, URZ, UP1, !UPT ;  /* 0x000000170f0f7290 */ /* 0x000fe20008ffe4ff */
[----:B------:R-:W-:-:S02]  /*0a10*/  IMAD.U32 R16, RZ, RZ, UR14 ;  /* 0x0000000eff107e24 */ /* 0x000fc4000f8e00ff */
[----:B------:R-:W-:Y:S01]  /*0a20*/  IMAD.U32 R29, RZ, RZ, UR17 ;  /* 0x00000011ff1d7e24 */ /* 0x000fe2000f8e00ff */
[----:B------:R-:W-:Y:S02]  /*0a30*/  MOV R26, UR13 ;  /* 0x0000000d001a7c02 */ /* 0x000fe40008000f00 */
[----:B------:R-:W-:-:S07]  /*0a40*/  IMAD.U32 R27, RZ, RZ, UR15 ;  /* 0x0000000fff1b7e24 */ /* 0x000fce000f8e00ff */
.L_x_35:
[----:B0-----:R-:W-:Y:S01]  /*0a50*/  IMAD.MOV.U32 R25, RZ, RZ, 0x7fffffff ;  /* 0x7fffffffff197424 */ /* 0x001fe200078e00ff */
[----:B------:R-:W-:Y:S01]  /*0a60*/  MOV R7, R30 ;  /* 0x0000001e00077202 */ /* 0x000fe20000000f00 */
[----:B------:R-:W-:Y:S01]  /*0a70*/  IMAD.MOV.U32 R6, RZ, RZ, R23 ;  /* 0x000000ffff067224 */ /* 0x000fe200078e0017 */
[----:B------:R-:W-:Y:S01]  /*0a80*/  MOV R10, R16 ;  /* 0x00000010000a7202 */ /* 0x000fe20000000f00 */
[----:B------:R-:W-:Y:S01]  /*0a90*/  IMAD.MOV.U32 R8, RZ, RZ, R22 ;  /* 0x000000ffff087224 */ /* 0x000fe200078e0016 */
[----:B------:R-:W-:Y:S01]  /*0aa0*/  MOV R21, R26 ;  /* 0x0000001a00157202 */ /* 0x000fe20000000f00 */
[----:B------:R-:W-:Y:S01]  /*0ab0*/  IMAD.MOV.U32 R9, RZ, RZ, R29 ;  /* 0x000000ffff097224 */ /* 0x000fe200078e001d */
[----:B------:R0:W-:Y:S01]  /*0ac0*/  STG.E desc[UR26][R6.64+-0x10], R25 ;  /* 0xfffff01906007986 */ /* 0x0001e2000c10191a */
[----:B------:R-:W-:Y:S01]  /*0ad0*/  IMAD.MOV.U32 R11, RZ, RZ, R27 ;  /* 0x000000ffff0b7224 */ /* 0x000fe200078e001b */
[----:B------:R-:W-:Y:S01]  /*0ae0*/  IADD3 R23, P2, PT, R6, 0x20, RZ ;  /* 0x0000002006177810 */ /* 0x000fe20007f5e0ff */
[----:B------:R-:W-:Y:S01]  /*0af0*/  IMAD.MOV.U32 R20, RZ, RZ, R15 ;  /* 0x000000ffff147224 */ /* 0x000fe200078e000f */
[----:B------:R0:W-:Y:S01]  /*0b00*/  STG.E desc[UR26][R8.64+-0x10], R25 ;  /* 0xfffff01908007986 */ /* 0x0001e2000c10191a */
[----:B------:R-:W-:Y:S01]  /*0b10*/  VIADD R24, R24, 0x8 ;  /* 0x0000000818187836 */ /* 0x000fe20000000000 */
[----:B------:R-:W-:Y:S01]  /*0b20*/  IADD3 R16, P4, PT, R10, 0x20, RZ ;  /* 0x000000200a107810 */ /* 0x000fe20007f9e0ff */
[----:B------:R-:W-:Y:S01]  /*0b30*/  IMAD.X R30, RZ, RZ, R7, P2 ;  /* 0x000000ffff1e7224 */ /* 0x000fe200010e0607 */
[----:B------:R0:W-:Y:S01]  /*0b40*/  STG.E desc[UR26][R10.64+-0x10], R25 ;  /* 0xfffff0190a007986 */ /* 0x0001e2000c10191a */
[----:B------:R-:W-:-:S02]  /*0b50*/  IADD3 R15, P5, PT, R20, 0x20, RZ ;  /* 0x00000020140f7810 */ /* 0x000fc40007fbe0ff */
[----:B------:R-:W-:Y:S01]  /*0b60*/  ISETP.NE.AND P0, PT, R24, RZ, PT ;  /* 0x000000ff1800720c */ /* 0x000fe20003f05270 */
[----:B------:R0:W-:Y:S01]  /*0b70*/  STG.E desc[UR26][R20.64+-0x10], R25 ;  /* 0xfffff01914007986 */ /* 0x0001e2000c10191a */
[----:B------:R-:W-:Y:S01]  /*0b80*/  IADD3 R22, P3, PT, R8, 0x20, RZ ;  /* 0x0000002008167810 */ /* 0x000fe20007f7e0ff */
[----:B------:R-:W-:Y:S02]  /*0b90*/  IMAD.X R27, RZ, RZ, R11, P4 ;  /* 0x000000ffff1b7224 */ /* 0x000fe400020e060b */
[----:B------:R0:W-:Y:S01]  /*0ba0*/  STG.E desc[UR26][R6.64+-0xc], R25 ;  /* 0xfffff41906007986 */ /* 0x0001e2000c10191a */
[----:B------:R-:W-:Y:S01]  /*0bb0*/  IADD3.X R29, PT, PT, RZ, R9, RZ, P3, !PT ;  /* 0x00000009ff1d7210 */ /* 0x000fe20001ffe4ff */
[----:B------:R-:W-:Y:S02]  /*0bc0*/  IMAD.X R26, RZ, RZ, R21, P5 ;  /* 0x000000ffff1a7224 */ /* 0x000fe400028e0615 */
[----:B------:R0:W-:Y:S04]  /*0bd0*/  STG.E desc[UR26][R8.64+-0xc], R25 ;  /* 0xfffff41908007986 */ /* 0x0001e8000c10191a */
        /* <DEDUP_REMOVED lines=25> */
[----:B------:R0:W-:Y:S01]  /*0d70*/  STG.E desc[UR26][R20.64+0xc], R25 ;  /* 0x00000c1914007986 */ /* 0x0001e2000c10191a */
[----:B------:R-:W-:Y:S05]  /*0d80*/  @P0 BRA `(.L_x_35) ;  /* 0xfffffffc00300947 */ /* 0x000fea000383ffff */
.L_x_34:
[----:B------:R-:W-:Y:S05]  /*0d90*/  @!P1 BRA `(.L_x_33) ;  /* 0x0000000400489947 */ /* 0x000fea0003800000 */
[----:B------:R-:W-:Y:S02]  /*0da0*/  ISETP.GE.U32.AND P0, PT, R28, 0x4, PT ;  /* 0x000000041c00780c */ /* 0x000fe40003f06070 */
[----:B------:R-:W-:-:S04]  /*0db0*/  LOP3.LUT R15, R12, 0x3, RZ, 0xc0, !PT ;  /* 0x000000030c0f7812 */ /* 0x000fc800078ec0ff */
[----:B------:R-:W-:-:S07]  /*0dc0*/  ISETP.NE.AND P1, PT, R15, RZ, PT ;  /* 0x000000ff0f00720c */ /* 0x000fce0003f25270 */
[----:B------:R-:W-:Y:S06]  /*0dd0*/  @!P0 BRA `(.L_x_36) ;  /* 0x00000000007c8947 */ /* 0x000fec0003800000 */
[----:B0-----:R-:W0:Y:S01]  /*0de0*/  LDC.64 R6, c[0x0][0x3c8] ;  /* 0x0000f200ff067b82 */ /* 0x001e220000000a00 */
[----:B------:R-:W-:Y:S01]  /*0df0*/  MOV R23, 0x7fffffff ;  /* 0x7fffffff00177802 */ /* 0x000fe20000000f00 */
[----:B------:R-:W-:-:S06]  /*0e00*/  IMAD.WIDE.U32 R20, R13, 0x4, R4 ;  /* 0x000000040d147825 */ /* 0x000fcc00078e0004 */
[----:B------:R-:W1:Y:S08]  /*0e10*/  LDC.64 R8, c[0x0][0x3d0] ;  /* 0x0000f400ff087b82 */ /* 0x000e700000000a00 */
[----:B------:R-:W2:Y:S01]  /*0e20*/  LDC.64 R10, c[0x0][0x3e0] ;  /* 0x0000f800ff0a7b82 */ /* 0x000ea20000000a00 */
[----:B0-----:R-:W-:-:S04]  /*0e30*/  IADD3 R6, P0, PT, R6, UR20, RZ ;  /* 0x0000001406067c10 */ /* 0x001fc8000ff1e0ff */
[----:B------:R-:W-:Y:S02]  /*0e40*/  IADD3.X R7, PT, PT, R7, UR21, RZ, P0, !PT ;  /* 0x0000001507077c10 */ /* 0x000fe400087fe4ff */
[----:B-1----:R-:W-:Y:S01]  /*0e50*/  IADD3 R8, P2, PT, R8, UR20, RZ ;  /* 0x0000001408087c10 */ /* 0x002fe2000ff5e0ff */
[----:B------:R-:W-:-:S03]  /*0e60*/  IMAD.WIDE.U32 R6, R13, 0x4, R6 ;  /* 0x000000040d067825 */ /* 0x000fc600078e0006 */
[----:B------:R-:W-:Y:S02]  /*0e70*/  IADD3.X R9, PT, PT, R9, UR21, RZ, P2, !PT ;  /* 0x0000001509097c10 */ /* 0x000fe400097fe4ff */
[----:B------:R1:W-:Y:S01]  /*0e80*/  STG.E desc[UR26][R6.64], R23 ;  /* 0x0000001706007986 */ /* 0x0003e2000c10191a */
[----:B--2---:R-:W-:Y:S01]  /*0e90*/  IADD3 R10, P3, PT, R10, UR20, RZ ;  /* 0x000000140a0a7c10 */ /* 0x004fe2000ff7e0ff */
[----:B------:R-:W-:-:S03]  /*0ea0*/  IMAD.WIDE.U32 R8, R13, 0x4, R8 ;  /* 0x000000040d087825 */ /* 0x000fc600078e0008 */
[----:B------:R-:W-:Y:S02]  /*0eb0*/  IADD3.X R11, PT, PT, R11, UR21, RZ, P3, !PT ;  /* 0x000000150b0b7c10 */ /* 0x000fe40009ffe4ff */
[----:B------:R1:W-:Y:S01]  /*0ec0*/  STG.E desc[UR26][R8.64], R23 ;  /* 0x0000001708007986 */ /* 0x0003e2000c10191a */
[----:B------:R-:W-:-:S03]  /*0ed0*/  IMAD.WIDE.U32 R10, R13, 0x4, R10 ;  /* 0x000000040d0a7825 */ /* 0x000fc600078e000a */
[----:B------:R1:W-:Y:S01]  /*0ee0*/  STG.E desc[UR26][R20.64], R23 ;  /* 0x0000001714007986 */ /* 0x0003e2000c10191a */
[----:B------:R-:W-:-:S03]  /*0ef0*/  VIADD R13, R13, 0x4 ;  /* 0x000000040d0d7836 */ /* 0x000fc60000000000 */
        /* <DEDUP_REMOVED lines=12> */
[----:B------:R1:W-:Y:S02]  /*0fc0*/  STG.E desc[UR26][R10.64+0xc], R23 ;  /* 0x00000c170a007986 */ /* 0x0003e4000c10191a */
.L_x_36:
[----:B------:R-:W-:Y:S05]  /*0fd0*/  @!P1 BRA `(.L_x_33) ;  /* 0x0000000000b89947 */ /* 0x000fea0003800000 */
[----:B------:R-:W-:Y:S02]  /*0fe0*/  ISETP.NE.AND P0, PT, R15, 0x1, PT ;  /* 0x000000010f00780c */ /* 0x000fe40003f05270 */
[----:B01----:R-:W-:-:S04]  /*0ff0*/  LOP3.LUT R6, R12, 0x1, RZ, 0xc0, !PT ;  /* 0x000000010c067812 */ /* 0x003fc800078ec0ff */
[----:B------:R-:W-:-:S07]  /*1000*/  ISETP.NE.U32.AND P1, PT, R6, 0x1, PT ;  /* 0x000000010600780c */ /* 0x000fce0003f25070 */
[----:B------:R-:W-:Y:S06]  /*1010*/  @!P0 BRA `(.L_x_37) ;  /* 0x00000000005c8947 */ /* 0x000fec0003800000 */
[----:B------:R-:W0:Y:S01]  /*1020*/  LDC.64 R6, c[0x0][0x3c8] ;  /* 0x0000f200ff067b82 */ /* 0x000e220000000a00 */
[----:B------:R-:W-:Y:S02]  /*1030*/  IMAD.MOV.U32 R15, RZ, RZ, 0x7fffffff ;  /* 0x7fffffffff0f7424 */ /* 0x000fe400078e00ff */
[----:B------:R-:W-:-:S05]  /*1040*/  IMAD.WIDE.U32 R20, R13, 0x4, R4 ;  /* 0x000000040d147825 */ /* 0x000fca00078e0004 */
        /* <DEDUP_REMOVED lines=14> */
[----:B------:R-:W-:-:S03]  /*1130*/  IADD3 R13, PT, PT, R13, 0x2, RZ ;  /* 0x000000020d0d7810 */ /* 0x000fc60007ffe0ff */
[----:B------:R0:W-:Y:S04]  /*1140*/  STG.E desc[UR26][R10.64], R15 ;  /* 0x0000000f0a007986 */ /* 0x0001e8000c10191a */
[----:B------:R0:W-:Y:S04]  /*1150*/  STG.E desc[UR26][R6.64+0x4], R15 ;  /* 0x0000040f06007986 */ /* 0x0001e8000c10191a */
[----:B------:R0:W-:Y:S04]  /*1160*/  STG.E desc[UR26][R8.64+0x4], R15 ;  /* 0x0000040f08007986 */ /* 0x0001e8000c10191a */
[----:B------:R0:W-:Y:S04]  /*1170*/  STG.E desc[UR26][R20.64+0x4], R15 ;  /* 0x0000040f14007986 */ /* 0x0001e8000c10191a */
[----:B------:R0:W-:Y:S02]  /*1180*/  STG.E desc[UR26][R10.64+0x4], R15 ;  /* 0x0000040f0a007986 */ /* 0x0001e4000c10191a */
.L_x_37:
[----:B------:R-:W-:Y:S05]  /*1190*/  @P1 BRA `(.L_x_33) ;  /* 0x0000000000481947 */ /* 0x000fea0003800000 */
[----:B0-----:R-:W0:Y:S01]  /*11a0*/  LDC.64 R6, c[0x0][0x3c8] ;  /* 0x0000f200ff067b82 */ /* 0x001e220000000a00 */
        /* <DEDUP_REMOVED lines=15> */
[----:B------:R3:W-:Y:S04]  /*12a0*/  STG.E desc[UR26][R4.64], R15 ;  /* 0x0000000f04007986 */ /* 0x0007e8000c10191a */
[----:B------:R3:W-:Y:S02]  /*12b0*/  STG.E desc[UR26][R10.64], R15 ;  /* 0x0000000f0a007986 */ /* 0x0007e4000c10191a */
.L_x_33:
[----:B------:R-:W-:-:S13]  /*12c0*/  ISETP.LE.AND P0, PT, R12, UR29, PT ;  /* 0x0000001d0c007c0c */ /* 0x000fda000bf03270 */
[----:B------:R-:W-:Y:S05]  /*12d0*/  @P0 EXIT ;  /* 0x000000000000094d */ /* 0x000fea0003800000 */
[----:B---3--:R-:W2:Y:S01]  /*12e0*/  LDC.64 R4, c[0x0][0x380] ;  /* 0x0000e000ff047b82 */ /* 0x008ea20000000a00 */
[----:B01----:R-:W-:-:S04]  /*12f0*/  IMAD.U32 R7, RZ, RZ, UR29 ;  /* 0x0000001dff077e24 */ /* 0x003fc8000f8e00ff */
[----:B--2---:R-:W-:-:S06]  /*1300*/  IMAD.WIDE R4, R7, 0x4, R4 ;  /* 0x0000000407047825 */ /* 0x004fcc00078e0204 */
[----:B------:R-:W2:Y:S01]  /*1310*/  LDG.E.CONSTANT R4, desc[UR26][R4.64] ;  /* 0x0000001a04047981 */ /* 0x000ea2000c1e9900 */
[----:B------:R-:W-:Y:S02]  /*1320*/  ISETP.GE.AND P1, PT, R0, 0x1, PT ;  /* 0x000000010000780c */ /* 0x000fe40003f26270 */
[----:B--2---:R-:W-:-:S04]  /*1330*/  FSETP.NE.AND P0, PT, |R4|, +INF , PT ;  /* 0x7f8000000400780b */ /* 0x004fc80003f05200 */
[----:B------:R-:W-:-:S07]  /*1340*/  FSEL R4, R4, RZ, P0 ;  /* 0x000000ff04047208 */ /* 0x000fce0000000000 */
[----:B------:R-:W-:Y:S05]  /*1350*/  @!P1 BRA `(.L_x_38) ;  /* 0x00000004004c9947 */ /* 0x000fea0003800000 */
[C---:B------:R-:W-:Y:S01]  /*1360*/  ISETP.GE.U32.AND P0, PT, R0.reuse, 0x8, PT ;  /* 0x000000080000780c */ /* 0x040fe20003f06070 */
[----:B------:R-:W-:Y:S01]  /*1370*/  HFMA2 R13, -RZ, RZ, 0, 0 ;  /* 0x00000000ff0d7431 */ /* 0x000fe200000001ff */
[----:B------:R-:W-:-:S04]  /*1380*/  LOP3.LUT R16, R0, 0x7, RZ, 0xc0, !PT ;  /* 0x0000000700107812 */ /* 0x000fc800078ec0ff */
[----:B------:R-:W-:-:S07]  /*1390*/  ISETP.NE.AND P1, PT, R16, RZ, PT ;  /* 0x000000ff1000720c */ /* 0x000fce0003f25270 */
[----:B------:R-:W-:Y:S06]  /*13a0*/  @!P0 BRA `(.L_x_39) ;  /* 0x0000000000908947 */ /* 0x000fec0003800000 */
[----:B------:R-:W-:Y:S01]  /*13b0*/  LOP3.LUT R13, R0, 0x7ffffff8, RZ, 0xc0, !PT ;  /* 0x7ffffff8000d7812 */ /* 0x000fe200078ec0ff */
[----:B------:R-:W-:-:S04]  /*13c0*/  IMAD.MOV.U32 R21, RZ, RZ, R3 ;  /* 0x000000ffff157224 */ /* 0x000fc800078e0003 */
[----:B------:R-:W-:-:S07]  /*13d0*/  IMAD.MOV R15, RZ, RZ, -R13 ;  /* 0x000000ffff0f7224 */ /* 0x000fce00078e0a0d */
.L_x_40:
[C---:B-1----:R-:W-:Y:S01]  /*13e0*/  LEA R25, R0.reuse, R21, 0x2 ;  /* 0x0000001500197211 */ /* 0x042fe200078e10ff */
[----:B------:R-:W-:Y:S01]  /*13f0*/  IMAD R23, R0, 0x8, R21 ;  /* 0x0000000800177824 */ /* 0x000fe200078e0215 */
[-C--:B------:R-:W-:Y:S01]  /*1400*/  MOV R6, R4.reuse ;  /* 0x0000000400067202 */ /* 0x080fe20000000f00 */
[--C-:B------:R-:W-:Y:S01]  /*1410*/  IMAD.MOV.U32 R5, RZ, RZ, R4.reuse ;  /* 0x000000ffff057224 */ /* 0x100fe200078e0004 */
[----:B------:R-:W-:Y:S01]  /*1420*/  MOV R9, R4 ;  /* 0x0000000400097202 */ /* 0x000fe20000000f00 */
[----:B------:R-:W-:Y:S01]  /*1430*/  STS [R25], R4 ;  /* 0x0000000419007388 */ /* 0x000fe20000000800 */
[--C-:B------:R-:W-:Y:S01]  /*1440*/  IMAD.MOV.U32 R7, RZ, RZ, R4.reuse ;  /* 0x000000ffff077224 */ /* 0x100fe200078e0004 */
[----:B------:R-:W-:Y:S01]  /*1450*/  IADD3 R15, PT, PT, R15, 0x8, RZ ;  /* 0x000000080f0f7810 */ /* 0x000fe20007ffe0ff */
[--C-:B------:R-:W-:Y:S01]  /*1460*/  IMAD.MOV.U32 R8, RZ, RZ, R4.reuse ;  /* 0x000000ffff087224 */ /* 0x100fe200078e0004 */
[----:B------:R-:W-:Y:S01]  /*1470*/  STS [R23], R4 ;  /* 0x0000000417007388 */ /* 0x000fe20000000800 */
[--C-:B------:R-:W-:Y:S01]  /*1480*/  IMAD.MOV.U32 R10, RZ, RZ, R4.reuse ;  /* 0x000000ffff0a7224 */ /* 0x100fe200078e0004 */
[----:B------:R-:W-:Y:S01]  /*1490*/  ISETP.NE.AND P0, PT, R15, RZ, PT ;  /* 0x000000ff0f00720c */ /* 0x000fe20003f05270 */
[----:B------:R-:W-:Y:S01]  /*14a0*/  IMAD.MOV.U32 R11, RZ, RZ, R4 ;  /* 0x000000ffff0b7224 */ /* 0x000fe200078e0004 */
[----:B------:R-:W-:Y:S04]  /*14b0*/  STS.64 [R21], R4 ;  /* 0x0000000415007388 */ /* 0x000fe80000000a00 */
[----:B------:R-:W-:Y:S04]  /*14c0*/  STS [R25+0x4], R4 ;  /* 0x0000040419007388 */ /* 0x000fe80000000800 */
[----:B------:R-:W-:Y:S04]  /*14d0*/  STS [R23+0x4], R4 ;  /* 0x0000040417007388 */ /* 0x000fe80000000800 */
[----:B------:R-:W-:Y:S04]  /*14e0*/  STS [R25+0x8], R4 ;  /* 0x0000080419007388 */ /* 0x000fe80000000800 */
[----:B------:R-:W-:Y:S04]  /*14f0*/  STS [R23+0x8], R4 ;  /* 0x0000080417007388 */ /* 0x000fe80000000800 */
[----:B------:R-:W-:Y:S04]  /*1500*/  STS.64 [R21+0x8], R6 ;  /* 0x0000080615007388 */ /* 0x000fe80000000a00 */
        /* <DEDUP_REMOVED lines=9> */
[----:B------:R0:W-:Y:S04]  /*15a0*/  STS.64 [R21+0x18], R10 ;  /* 0x0000180a15007388 */ /* 0x0001e80000000a00 */
[----:B------:R1:W-:Y:S04]  /*15b0*/  STS [R25+0x1c], R4 ;  /* 0x00001c0419007388 */ /* 0x0003e80000000800 */
[----:B------:R1:W-:Y:S01]  /*15c0*/  STS [R23+0x1c], R4 ;  /* 0x00001c0417007388 */ /* 0x0003e20000000800 */
[----:B0-----:R-:W-:Y:S01]  /*15d0*/  VIADD R21, R21, 0x20 ;  /* 0x0000002015157836 */ /* 0x001fe20000000000 */
[----:B------:R-:W-:Y:S06]  /*15e0*/  @P0 BRA `(.L_x_40) ;  /* 0xfffffffc007c0947 */ /* 0x000fec000383ffff */
.L_x_39:
        /* <DEDUP_REMOVED lines=21> */
.L_x_41:
        /* <DEDUP_REMOVED lines=15> */
.L_x_42:
[C---:B------:R-:W-:Y:S02]  /*1830*/  @!P1 IMAD R3, R13.reuse, 0x4, R3 ;  /* 0x000000040d039824 */ /* 0x040fe400078e0203 */
[----:B------:R-:W-:-:S03]  /*1840*/  @!P1 IMAD R13, R13, 0x4, R14 ;  /* 0x000000040d0d9824 */ /* 0x000fc600078e020e */
[----:B0-----:R-:W-:Y:S01]  /*1850*/  @!P1 LEA R5, R0, R3, 0x3 ;  /* 0x0000000300059211 */ /* 0x001fe200078e18ff */
[----:B------:R2:W-:Y:S04]  /*1860*/  @!P1 STS [R3], R4 ;  /* 0x0000000403009388 */ /* 0x0005e80000000800 */
[----:B------:R2:W-:Y:S04]  /*1870*/  @!P1 STS [R13], R4 ;  /* 0x000000040d009388 */ /* 0x0005e80000000800 */
[----:B------:R2:W-:Y:S02]  /*1880*/  @!P1 STS [R5], R4 ;  /* 0x0000000405009388 */ /* 0x0005e40000000800 */
.L_x_38:
[----:B------:R-:W3:Y:S01]  /*1890*/  LDCU.64 UR14, c[0x0][0x3d0] ;  /* 0x00007a00ff0e77ac */ /* 0x000ee20008000a00 */
[----:B------:R-:W-:Y:S01]  /*18a0*/  HFMA2 R0, -RZ, RZ, 0, 0 ;  /* 0x00000000ff007431 */ /* 0x000fe200000001ff */
[----:B------:R-:W-:Y:S01]  /*18b0*/  IADD3 R20, PT, PT, -R12, UR29, RZ ;  /* 0x0000001d0c147c10 */ /* 0x000fe2000fffe1ff */
[----:B--2---:R-:W-:Y:S01]  /*18c0*/  IMAD.MOV.U32 R13, RZ, RZ, RZ ;  /* 0x000000ffff0d7224 */ /* 0x004fe200078e00ff */
[----:B------:R-:W2:Y:S01]  /*18d0*/  LDCU.64 UR12, c[0x0][0x3e0] ;  /* 0x00007c00ff0c77ac */ /* 0x000ea20008000a00 */
[----:B------:R-:W-:Y:S01]  /*18e0*/  PRMT R16, RZ, 0x5410, RZ ;  /* 0x00005410ff107816 */ /* 0x000fe200000000ff */
[--C-:B------:R-:W-:Y:S01]  /*18f0*/  IMAD.MOV.U32 R12, RZ, RZ, R4.reuse ;  /* 0x000000ffff0c7224 */ /* 0x100fe200078e0004 */
[-C--:B------:R-:W-:Y:S01]  /*1900*/  MOV R11, R4.reuse ;  /* 0x00000004000b7202 */ /* 0x080fe20000000f00 */
[----:B------:R-:W4:Y:S01]  /*1910*/  LDCU.64 UR16, c[0x0][0x3c8] ;  /* 0x00007900ff1077ac */ /* 0x000f220008000a00 */
[----:B------:R-:W-:Y:S01]  /*1920*/  IMAD.MOV.U32 R10, RZ, RZ, R4 ;  /* 0x000000ffff0a7224 */ /* 0x000fe200078e0004 */
[----:B------:R-:W-:Y:S01]  /*1930*/  MOV R8, R4 ;  /* 0x0000000400087202 */ /* 0x000fe20000000f00 */
[----:B0-----:R-:W-:Y:S01]  /*1940*/  IMAD.MOV.U32 R9, RZ, RZ, RZ ;  /* 0x000000ffff097224 */ /* 0x001fe200078e00ff */
[----:B------:R-:W0:Y:S01]  /*1950*/  LDCU.64 UR30, c[0x0][0x380] ;  /* 0x00007000ff1e77ac */ /* 0x000e220008000a00 */
[----:B------:R-:W-:-:S02]  /*1960*/  IMAD.MOV.U32 R5, RZ, RZ, RZ ;  /* 0x000000ffff057224 */ /* 0x000fc400078e00ff */
[----:B------:R-:W-:Y:S01]  /*1970*/  IMAD.MOV.U32 R3, RZ, RZ, R4 ;  /* 0x000000ffff037224 */ /* 0x000fe200078e0004 */
[----:B---3--:R-:W-:Y:S02]  /*1980*/  UIADD3 UR22, UP1, UPT, UR20, UR14, URZ ;  /* 0x0000000e14167290 */ /* 0x008fe4000ff3e0ff */
[----:B------:R-:W-:Y:S02]  /*1990*/  UIADD3 UR14, UPT, UPT, -UR4, URZ, URZ ;  /* 0x000000ff040e7290 */ /* 0x000fe4000fffe1ff */
[----:B--2---:R-:W-:Y:S02]  /*19a0*/  UIADD3 UR19, UP0, UPT, UR20, UR12, URZ ;  /* 0x0000000c14137290 */ /* 0x004fe4000ff1e0ff */
[----:B------:R-:W-:Y:S02]  /*19b0*/  UIADD3.X UR23, UPT, UPT, UR21, UR15, URZ, UP1, !UPT ;  /* 0x0000000f15177290 */ /* 0x000fe40008ffe4ff */
[----:B----4-:R-:W-:Y:S02]  /*19c0*/  UIADD3 UR24, UP2, UPT, UR20, UR16, URZ ;  /* 0x0000001014187290 */ /* 0x010fe4000ff5e0ff */
[----:B------:R-:W-:-:S02]  /*19d0*/  UIADD3.X UR20, UPT, UPT, UR21, UR13, URZ, UP0, !UPT ;  /* 0x0000000d15147290 */ /* 0x000fc400087fe4ff */
[----:B------:R-:W-:Y:S02]  /*19e0*/  UIADD3 UR15, UPT, UPT, -UR5, URZ, URZ ;  /* 0x000000ff050f7290 */ /* 0x000fe4000fffe1ff */
[----:B------:R-:W-:Y:S01]  /*19f0*/  UIADD3.X UR21, UPT, UPT, UR21, UR17, URZ, UP2, !UPT ;  /* 0x0000001115157290 */ /* 0x000fe200097fe4ff */
[----:B------:R-:W-:Y:S01]  /*1a00*/  UMOV UR4, URZ ;  /* 0x000000ff00047c82 */ /* 0x000fe20008000000 */
[----:B0-----:R-:W-:-:S10]  /*1a10*/  UMOV UR5, URZ ;  /* 0x000000ff00057c82 */ /* 0x001fd40008000000 */
.L_x_47:
[----:B------:R-:W-:-:S06]  /*1a20*/  UIMAD.WIDE UR12, UR25, 0x4, UR30 ;  /* 0x00000004190c78a5 */ /* 0x000fcc000f8e021e */
[----:B0-----:R-:W-:Y:S02]  /*1a30*/  IMAD.U32 R6, RZ, RZ, UR12 ;  /* 0x0000000cff067e24 */ /* 0x001fe4000f8e00ff */
[----:B------:R-:W-:-:S05]  /*1a40*/  IMAD.U32 R7, RZ, RZ, UR13 ;  /* 0x0000000dff077e24 */ /* 0x000fca000f8e00ff */
[----:B------:R0:W5:Y:S01]  /*1a50*/  LDG.E.CONSTANT R6, desc[UR26][R6.64] ;  /* 0x0000001a06067981 */ /* 0x000162000c1e9900 */
[----:B------:R-:W-:Y:S01]  /*1a60*/  ISETP.GT.U32.AND P0, PT, R2, 0xfff, PT ;  /* 0x00000fff0200780c */ /* 0x000fe20003f04070 */
[----:B------:R-:W-:Y:S01]  /*1a70*/  UMOV UR16, UR5 ;  /* 0x0000000500107c82 */ /* 0x000fe20008000000 */
[----:B------:R-:W-:Y:S01]  /*1a80*/  UMOV UR17, UR4 ;  /* 0x0000000400117c82 */ /* 0x000fe20008000000 */
[C---:B------:R-:W-:Y:S02]  /*1a90*/  PRMT R21, R16.reuse, 0x7632, R21 ;  /* 0x0000763210157816 */ /* 0x040fe40000000015 */
[----:B------:R-:W-:-:S08]  /*1aa0*/  PRMT R15, R16, 0x7610, R15 ;  /* 0x00007610100f7816 */ /* 0x000fd0000000000f */
[----:B0-----:R-:W-:Y:S05]  /*1ab0*/  @P0 BRA `(.L_x_43) ;  /* 0x0000000000300947 */ /* 0x001fea0003800000 */
[----:B-----5:R-:W-:-:S04]  /*1ac0*/  FSETP.NE.AND P0, PT, |R6|, +INF , PT ;  /* 0x7f8000000600780b */ /* 0x020fc80003f05200 */
[----:B------:R-:W-:-:S05]  /*1ad0*/  FSEL R7, R11, R6, !P0 ;  /* 0x000000060b077208 */ /* 0x000fca0004000000 */
[--C-:B-1----:R-:W-:Y:S01]  /*1ae0*/  FADD R25, -R4, R7.reuse ;  /* 0x0000000704197221 */ /* 0x102fe20000000100 */
[--C-:B------:R-:W-:Y:S01]  /*1af0*/  FADD R23, -R12, R7.reuse ;  /* 0x000000070c177221 */ /* 0x100fe20000000100 */
[----:B------:R-:W-:Y:S02]  /*1b00*/  FADD R6, -R11, R7 ;  /* 0x000000070b067221 */ /* 0x000fe40000000100 */
[----:B------:R-:W-:Y:S01]  /*1b10*/  FFMA R4, R25, UR8, R4 ;  /* 0x0000000819047c23 */ /* 0x000fe20008000004 */
[----:B------:R-:W-:Y:S01]  /*1b20*/  FFMA R12, R23, UR7, R12 ;  /* 0x00000007170c7c23 */ /* 0x000fe2000800000c */
[----:B------:R-:W-:-:S03]  /*1b30*/  FFMA R11, R6, UR6, R11 ;  /* 0x00000006060b7c23 */ /* 0x000fc6000800000b */
[----:B------:R-:W-:Y:S01]  /*1b40*/  MOV R6, R4 ;  /* 0x0000000400067202 */ /* 0x000fe20000000f00 */
[----:B------:R-:W-:Y:S02]  /*1b50*/  IMAD.MOV.U32 R22, RZ, RZ, R12 ;  /* 0x000000ffff167224 */ /* 0x000fe400078e000c */
[----:B------:R-:W-:Y:S01]  /*1b60*/  IMAD.MOV.U32 R7, RZ, RZ, R11 ;  /* 0x000000ffff077224 */ /* 0x000fe200078e000b */
[----:B------:R-:W-:Y:S06]  /*1b70*/  BRA `(.L_x_44) ;  /* 0x0000000400587947 */ /* 0x000fec0003800000 */
.L_x_43:
[----:B------:R-:W-:Y:S01]  /*1b80*/  MOV R7, UR6 ;  /* 0x0000000600077c02 */ /* 0x000fe20008000f00 */
[----:B------:R-:W-:Y:S01]  /*1b90*/  IMAD.U32 R26, RZ, RZ, UR7 ;  /* 0x00000007ff1a7e24 */ /* 0x000fe2000f8e00ff */
[----:B-----5:R-:W-:-:S03]  /*1ba0*/  FSETP.NE.AND P0, PT, |R6|, +INF , PT ;  /* 0x7f8000000600780b */ /* 0x020fc60003f05200 */
[----:B------:R-:W-:-:S04]  /*1bb0*/  FADD R7, -R7, 1 ;  /* 0x3f80000007077421 */ /* 0x000fc80000000100 */
[----:B------:R-:W-:-:S04]  /*1bc0*/  FMUL R24, R3, R7 ;  /* 0x0000000703187220 */ /* 0x000fc80000400000 */
[----:B------:R-:W-:-:S04]  /*1bd0*/  FFMA R22, R0, R7, R24 ;  /* 0x0000000700167223 */ /* 0x000fc80000000018 */
[----:B-1----:R-:W-:-:S04]  /*1be0*/  FADD R23, -R24, R22 ;  /* 0x0000001618177221 */ /* 0x002fc80000000100 */
[--C-:B------:R-:W-:Y:S01]  /*1bf0*/  FADD R25, R22, -R23.reuse ;  /* 0x8000001716197221 */ /* 0x100fe20000000000 */
[----:B------:R-:W-:-:S03]  /*1c00*/  FFMA R0, R0, R7, -R23 ;  /* 0x0000000700007223 */ /* 0x000fc60000000817 */
[----:B------:R-:W-:Y:S01]  /*1c10*/  FADD R25, R24, -R25 ;  /* 0x8000001918197221 */ /* 0x000fe20000000000 */
[C---:B------:R-:W-:Y:S01]  /*1c20*/  FFMA R24, R3.reuse, R7, -R24 ;  /* 0x0000000703187223 */ /* 0x040fe20000000818 */
[----:B------:R-:W-:Y:S02]  /*1c30*/  FSEL R7, R3, R6, !P0 ;  /* 0x0000000603077208 */ /* 0x000fe40004000000 */
[----:B------:R-:W-:-:S03]  /*1c40*/  FADD R25, R0, R25 ;  /* 0x0000001900197221 */ /* 0x000fc60000000000 */
[----:B------:R-:W-:Y:S01]  /*1c50*/  FMUL R6, R7, UR6 ;  /* 0x0000000607067c20 */ /* 0x000fe20008400000 */
[----:B------:R-:W-:-:S04]  /*1c60*/  FADD R3, R24, R25 ;  /* 0x0000001918037221 */ /* 0x000fc80000000000 */
[----:B------:R-:W-:-:S04]  /*1c70*/  FADD R23, R22, R3 ;  /* 0x0000000316177221 */ /* 0x000fc80000000000 */
[----:B------:R-:W-:Y:S01]  /*1c80*/  FADD R0, R23, R6 ;  /* 0x0000000617007221 */ /* 0x000fe20000000000 */
[----:B------:R-:W-:-:S03]  /*1c90*/  FADD R22, -R22, R23 ;  /* 0x0000001716167221 */ /* 0x000fc60000000100 */
[----:B------:R-:W-:Y:S01]  /*1ca0*/  FADD R25, -R23, R0 ;  /* 0x0000000017197221 */ /* 0x000fe20000000100 */
[----:B------:R-:W-:Y:S01]  /*1cb0*/  FADD R22, R3, -R22 ;  /* 0x8000001603167221 */ /* 0x000fe20000000000 */
[----:B------:R-:W-:Y:S02]  /*1cc0*/  FADD R3, -R26, 1 ;  /* 0x3f8000001a037421 */ /* 0x000fe40000000100 */
[--C-:B------:R-:W-:Y:S02]  /*1cd0*/  FADD R24, R0, -R25.reuse ;  /* 0x8000001900187221 */ /* 0x100fe40000000000 */
[----:B------:R-:W-:Y:S02]  /*1ce0*/  FMUL R26, R8, R3 ;  /* 0x00000003081a7220 */ /* 0x000fe40000400000 */
[----:B------:R-:W-:Y:S01]  /*1cf0*/  FADD R24, R23, -R24 ;  /* 0x8000001817187221 */ /* 0x000fe20000000000 */
[----:B------:R-:W-:-:S04]  /*1d00*/  FADD R23, R6, -R25 ;  /* 0x8000001906177221 */ /* 0x000fc80000000000 */
[----:B------:R-:W-:Y:S01]  /*1d10*/  FADD R23, R23, R24 ;  /* 0x0000001817177221 */ /* 0x000fe20000000000 */
[----:B------:R-:W-:-:S03]  /*1d20*/  FFMA R24, R5, R3, R26 ;  /* 0x0000000305187223 */ /* 0x000fc6000000001a */
[----:B------:R-:W-:Y:S01]  /*1d30*/  FADD R22, R22, R23 ;  /* 0x0000001716167221 */ /* 0x000fe20000000000 */
[----:B------:R-:W-:-:S04]  /*1d40*/  FADD R28, -R26, R24 ;  /* 0x000000181a1c7221 */ /* 0x000fc80000000100 */
[--C-:B------:R-:W-:Y:S01]  /*1d50*/  FADD R25, R24, -R28.reuse ;  /* 0x8000001c18197221 */ /* 0x100fe20000000000 */
[-C--:B------:R-:W-:Y:S01]  /*1d60*/  FFMA R5, R5, R3.reuse, -R28 ;  /* 0x0000000305057223 */ /* 0x080fe2000000081c */
[----:B------:R-:W-:Y:S01]  /*1d70*/  FFMA R3, R8, R3, -R26 ;  /* 0x0000000308037223 */ /* 0x000fe2000000081a */
[----:B------:R-:W-:Y:S01]  /*1d80*/  FMUL R8, R7, UR7 ;  /* 0x0000000707087c20 */ /* 0x000fe20008400000 */
[----:B------:R-:W-:-:S04]  /*1d90*/  FADD R28, R26, -R25 ;  /* 0x800000191a1c7221 */ /* 0x000fc80000000000 */
[----:B------:R-:W-:-:S04]  /*1da0*/  FADD R28, R5, R28 ;  /* 0x0000001c051c7221 */ /* 0x000fc80000000000 */
[----:B------:R-:W-:-:S04]  /*1db0*/  FADD R25, R3, R28 ;  /* 0x0000001c03197221 */ /* 0x000fc80000000000 */
[----:B------:R-:W-:-:S04]  /*1dc0*/  FADD R5, R24, R25 ;  /* 0x0000001918057221 */ /* 0x000fc80000000000 */
[----:B------:R-:W-:Y:S01]  /*1dd0*/  FADD R24, -R24, R5 ;  /* 0x0000000518187221 */ /* 0x000fe20000000100 */
[----:B------:R-:W-:-:S03]  /*1de0*/  FADD R3, R5, R8 ;  /* 0x0000000805037221 */ /* 0x000fc60000000000 */
[----:B------:R-:W-:Y:S01]  /*1df0*/  FADD R24, R25, -R24 ;  /* 0x8000001819187221 */ /* 0x000fe20000000000 */
[----:B------:R-:W-:-:S04]  /*1e00*/  FADD R25, -R5, R3 ;  /* 0x0000000305197221 */ /* 0x000fc80000000100 */
[--C-:B------:R-:W-:Y:S01]  /*1e10*/  FADD R26, R3, -R25.reuse ;  /* 0x80000019031a7221 */ /* 0x100fe20000000000 */
[----:B------:R-:W-:Y:S01]  /*1e20*/  FADD R25, R8, -R25 ;  /* 0x8000001908197221 */ /* 0x000fe20000000000 */
[----:B------:R-:W-:Y:S02]  /*1e30*/  FFMA R8, R7, UR7, -R8 ;  /* 0x0000000707087c23 */ /* 0x000fe40008000808 */
[----:B------:R-:W-:Y:S01]  /*1e40*/  FADD R26, R5, -R26 ;  /* 0x8000001a051a7221 */ /* 0x000fe20000000000 */
[----:B------:R-:W-:-:S03]  /*1e50*/  IMAD.U32 R5, RZ, RZ, UR8 ;  /* 0x00000008ff057e24 */ /* 0x000fc6000f8e00ff */
[----:B------:R-:W-:Y:S01]  /*1e60*/  FADD R25, R25, R26 ;  /* 0x0000001a19197221 */ /* 0x000fe20000000000 */
[----:B------:R-:W-:-:S03]  /*1e70*/  FADD R5, -R5, 1 ;  /* 0x3f80000005057421 */ /* 0x000fc60000000100 */
[----:B------:R-:W-:Y:S01]  /*1e80*/  FADD R23, R24, R25 ;  /* 0x0000001918177221 */ /* 0x000fe20000000000 */
[----:B------:R-:W-:-:S03]  /*1e90*/  FMUL R26, R10, R5 ;  /* 0x000000050a1a7220 */ /* 0x000fc60000400000 */
[----:B------:R-:W-:Y:S01]  /*1ea0*/  FADD R8, R8, R23 ;  /* 0x0000001708087221 */ /* 0x000fe20000000000 */
[----:B------:R-:W-:-:S04]  /*1eb0*/  FFMA R24, R9, R5, R26 ;  /* 0x0000000509187223 */ /* 0x000fc8000000001a */
        /* <DEDUP_REMOVED lines=14> */
[----:B------:R-:W-:-:S03]  /*1fa0*/  FADD R24, R10, -R24 ;  /* 0x800000180a187221 */ /* 0x000fc60000000000 */
[----:B------:R-:W-:-:S04]  /*1fb0*/  FADD R25, R25, -R26 ;  /* 0x8000001a19197221 */ /* 0x000fc80000000000 */
[----:B------:R-:W-:Y:S01]  /*1fc0*/  FADD R24, R24, R25 ;  /* 0x0000001918187221 */ /* 0x000fe20000000000 */
[C---:B------:R-:W-:Y:S01]  /*1fd0*/  FFMA R25, R7.reuse, UR6, -R6 ;  /* 0x0000000607197c23 */ /* 0x040fe20008000806 */
[----:B------:R-:W-:Y:S02]  /*1fe0*/  FFMA R7, R7, UR8, -R10 ;  /* 0x0000000807077c23 */ /* 0x000fe4000800080a */
[----:B------:R-:W-:Y:S01]  /*1ff0*/  FADD R24, R9, R24 ;  /* 0x0000001809187221 */ /* 0x000fe20000000000 */
[----:B------:R-:W-:Y:S01]  /*2000*/  FADD R9, R25, R22 ;  /* 0x0000001619097221 */ /* 0x000fe20000000000 */
[----:B------:R-:W-:Y:S02]  /*2010*/  FADD R22, R3, R8 ;  /* 0x0000000803167221 */ /* 0x000fe40000000000 */
[----:B------:R-:W-:Y:S01]  /*2020*/  FADD R24, R7, R24 ;  /* 0x0000001807187221 */ /* 0x000fe20000000000 */
[----:B------:R-:W-:Y:S01]  /*2030*/  FADD R7, R0, R9 ;  /* 0x0000000900077221 */ /* 0x000fe20000000000 */
[----:B------:R-:W-:-:S02]  /*2040*/  FADD R3, -R3, R22 ;  /* 0x0000001603037221 */ /* 0x000fc40000000100 */
[----:B------:R-:W-:Y:S01]  /*2050*/  FADD R6, R5, R24 ;  /* 0x0000001805067221 */ /* 0x000fe20000000000 */
[----:B------:R-:W-:-:S03]  /*2060*/  FADD R0, -R0, R7 ;  /* 0x0000000700007221 */ /* 0x000fc60000000100 */
[----:B------:R-:W-:Y:S01]  /*2070*/  FADD R23, -R5, R6 ;  /* 0x0000000605177221 */ /* 0x000fe20000000100 */
[----:B------:R-:W-:Y:S01]  /*2080*/  FADD R0, R9, -R0 ;  /* 0x8000000009007221 */ /* 0x000fe20000000000 */
[----:B------:R-:W-:Y:S01]  /*2090*/  FADD R5, R8, -R3 ;  /* 0x8000000308057221 */ /* 0x000fe20000000000 */
[----:B------:R-:W-:Y:S01]  /*20a0*/  MOV R3, R7 ;  /* 0x0000000700037202 */ /* 0x000fe20000000f00 */
[----:B------:R-:W-:Y:S01]  /*20b0*/  FADD R9, R24, -R23 ;  /* 0x8000001718097221 */ /* 0x000fe20000000000 */
[----:B------:R-:W-:Y:S02]  /*20c0*/  IMAD.MOV.U32 R8, RZ, RZ, R22 ;  /* 0x000000ffff087224 */ /* 0x000fe400078e0016 */
[----:B------:R-:W-:-:S07]  /*20d0*/  IMAD.MOV.U32 R10, RZ, RZ, R6 ;  /* 0x000000ffff0a7224 */ /* 0x000fce00078e0006 */
.L_x_44:
[----:B------:R-:W0:Y:S01]  /*20e0*/  S2R R25, SR_CgaCtaId ;  /* 0x0000000000197919 */ /* 0x000e220000008800 */
[----:B------:R-:W1:Y:S01]  /*20f0*/  LDC R23, c[0x0][0x3c4] ;  /* 0x0000f100ff177b82 */ /* 0x000e620000000800 */
[----:B------:R-:W-:Y:S01]  /*2100*/  MOV R24, 0x400 ;  /* 0x0000040000187802 */ /* 0x000fe20000000f00 */
[----:B------:R-:W-:Y:S01]  /*2110*/  IMAD R27, R13, 0x4, R14 ;  /* 0x000000040d1b7824 */ /* 0x000fe200078e020e */
[----:B------:R-:W-:Y:S01]  /*2120*/  UISETP.GE.AND UP0, UPT, UR25, UR28, UPT ;  /* 0x0000001c1900728c */ /* 0x000fe2000bf06270 */
[----:B------:R-:W-:Y:S01]  /*2130*/  VIADD R20, R20, 0x1 ;  /* 0x0000000114147836 */ /* 0x000fe20000000000 */
[----:B0-----:R-:W-:Y:S01]  /*2140*/  LEA R24, R25, R24, 0x18 ;  /* 0x0000001819187211 */ /* 0x001fe200078ec0ff */
[----:B------:R-:W-:-:S03]  /*2150*/  IMAD.IADD R25, R13, 0x1, -R18 ;  /* 0x000000010d197824 */ /* 0x000fc600078e0a12 */
[----:B------:R-:W-:Y:S02]  /*2160*/  LEA R26, R13, R24, 0x2 ;  /* 0x000000180d1a7211 */ /* 0x000fe400078e10ff */
[----:B------:R-:W-:Y:S02]  /*2170*/  SHF.R.S32.HI R28, RZ, 0x1f, R25 ;  /* 0x0000001fff1c7819 */ /* 0x000fe40000011419 */
[----:B-1----:R-:W-:Y:S01]  /*2180*/  LEA R29, R23, R26, 0x3 ;  /* 0x0000001a171d7211 */ /* 0x002fe200078e18ff */
[----:B------:R0:W-:Y:S01]  /*2190*/  STS [R26], R7 ;  /* 0x000000071a007388 */ /* 0x0001e20000000800 */
[----:B------:R-:W-:-:S03]  /*21a0*/  LOP3.LUT R28, R28, R23, RZ, 0xc0, !PT ;  /* 0x000000171c1c7212 */ /* 0x000fc600078ec0ff */
[----:B------:R0:W-:Y:S02]  /*21b0*/  STS [R27], R22 ;  /* 0x000000161b007388 */ /* 0x0001e40000000800 */
[----:B------:R-:W-:Y:S02]  /*21c0*/  IMAD.IADD R25, R25, 0x1, R28 ;  /* 0x0000000119197824 */ /* 0x000fe400078e021c */
[----:B------:R0:W-:Y:S03]  /*21d0*/  STS [R29], R6 ;  /* 0x000000061d007388 */ /* 0x0001e60000000800 */
[----:B------:R-:W-:Y:S01]  /*21e0*/  LEA R25, R25, R14, 0x2 ;  /* 0x0000000e19197211 */ /* 0x000fe200078e10ff */
[----:B------:R-:W-:Y:S06]  /*21f0*/  BRA.U !UP0, `(.L_x_45) ;  /* 0x0000000108947547 */ /* 0x000fec000b800000 */
[----:B0-----:R-:W-:Y:S01]  /*2200*/  IMAD.IADD R6, R13, 0x1, -R19 ;  /* 0x000000010d067824 */ /* 0x001fe200078e0a13 */
[----:B------:R-:W-:Y:S01]  /*2210*/  UMOV UR12, UR24 ;  /* 0x00000018000c7c82 */ /* 0x000fe20008000000 */
[----:B------:R-:W-:Y:S01]  /*2220*/  UMOV UR13, UR21 ;  /* 0x00000015000d7c82 */ /* 0x000fe20008000000 */
[----:B------:R-:W-:Y:S01]  /*2230*/  UISETP.NE.AND UP0, UPT, UR14, -0x1, UPT ;  /* 0xffffffff0e00788c */ /* 0x000fe2000bf05270 */
[----:B------:R-:W-:Y:S01]  /*2240*/  IMAD.MOV.U32 R26, RZ, RZ, 0x1 ;  /* 0x00000001ff1a7424 */ /* 0x000fe200078e00ff */
[----:B------:R-:W-:Y:S01]  /*2250*/  SHF.R.S32.HI R22, RZ, 0x1f, R6 ;  /* 0x0000001fff167819 */ /* 0x000fe20000011406 */
[----:B------:R-:W-:-:S03]  /*2260*/  UIMAD.WIDE UR12, UR25, 0x4, UR12 ;  /* 0x00000004190c78a5 */ /* 0x000fc6000f8e020c */
[----:B------:R-:W-:Y:S02]  /*2270*/  LOP3.LUT R7, R22, R23, RZ, 0xc0, !PT ;  /* 0x0000001716077212 */ /* 0x000fe400078ec0ff */
[----:B------:R-:W-:-:S03]  /*2280*/  PRMT R16, R16, 0x5410, R26 ;  /* 0x0000541010107816 */ /* 0x000fc6000000001a */
[----:B------:R-:W-:-:S05]  /*2290*/  IMAD.IADD R7, R6, 0x1, R7 ;  /* 0x0000000106077824 */ /* 0x000fca00078e0207 */
[----:B------:R-:W-:Y:S02]  /*22a0*/  LEA R24, R7, R24, 0x2 ;  /* 0x0000001807187211 */ /* 0x000fe400078e10ff */
[----:B------:R-:W-:Y:S04]  /*22b0*/  LDS R7, [R25] ;  /* 0x0000000019077984 */ /* 0x000fe80000000800 */
[----:B------:R-:W0:Y:S02]  /*22c0*/  LDS R24, [R24] ;  /* 0x0000000018187984 */ /* 0x000e240000000800 */
[----:B0-----:R-:W-:Y:S01]  /*22d0*/  FADD R22, R24, -R7 ;  /* 0x8000000718167221 */ /* 0x001fe20000000000 */
[----:B------:R-:W-:-:S03]  /*22e0*/  IMAD.U32 R7, RZ, RZ, UR13 ;  /* 0x0000000dff077e24 */ /* 0x000fc6000f8e00ff */
[----:B------:R-:W-:-:S05]  /*22f0*/  FADD R6, |R22|, -RZ ;  /* 0x800000ff16067221 */ /* 0x000fca0000000200 */
[----:B------:R-:W-:Y:S01]  /*2300*/  R2UR UR18, R6 ;  /* 0x00000000061272ca */ /* 0x000fe200000e0000 */
[----:B------:R-:W-:-:S12]  /*2310*/  IMAD.U32 R6, RZ, RZ, UR12 ;  /* 0x0000000cff067e24 */ /* 0x000fd8000f8e00ff */
[----:B------:R-:W-:Y:S01]  /*2320*/  MOV R27, UR18 ;  /* 0x00000012001b7c02 */ /* 0x000fe20008000f00 */
[----:B------:R-:W-:-:S04]  /*2330*/  UMOV UR5, UR18 ;  /* 0x0000001200057c82 */ /* 0x000fc80008000000 */
[----:B------:R1:W-:Y:S01]  /*2340*/  STG.E desc[UR26][R6.64], R27 ;  /* 0x0000001b06007986 */ /* 0x0003e2000c10191a */
[----:B------:R-:W-:Y:S05]  /*2350*/  BRA.U !UP0, `(.L_x_45) ;  /* 0x00000001083c7547 */ /* 0x000fea000b800000 */
[----:B------:R-:W-:Y:S01]  /*2360*/  LOP3.LUT P0, RZ, R21, 0xff, RZ, 0xc0, !PT ;  /* 0x000000ff15ff7812 */ /* 0x000fe2000780c0ff */
[----:B------:R-:W-:Y:S01]  /*2370*/  UMOV UR5, UR16 ;  /* 0x0000001000057c82 */ /* 0x000fe20008000000 */
[----:B------:R-:W-:-:S11]  /*2380*/  PRMT R16, R16, 0x5410, RZ ;  /* 0x0000541010107816 */ /* 0x000fd600000000ff */
[----:B------:R-:W-:Y:S01]  /*2390*/  VOTEU.ANY UP0, P0 ;  /* 0x0000000000ff7886 */ /* 0x000fe20000000100 */
[----:B------:R-:W-:-:S04]  /*23a0*/  PLOP3.LUT P0, PT, PT, PT, UP0, 0x80, 0x8 ;  /* 0x000000000008781c */ /* 0x000fc80003f0f008 */
[----:B------:R-:W-:Y:S01]  /*23b0*/  @UP0 UMOV UR12, UR10 ;  /* 0x0000000a000c0c82 */ /* 0x000fe20008000000 */
[----:B------:R-:W-:Y:S01]  /*23c0*/  @UP0 UMOV UR13, UR9 ;  /* 0x00000009000d0c82 */ /* 0x000fe20008000000 */
[----:B------:R-:W-:Y:S01]  /*23d0*/  @UP0 UMOV UR5, UR18 ;  /* 0x0000001200050c82 */ /* 0x000fe20008000000 */
[----:B------:R-:W-:-:S06]  /*23e0*/  @UP0 UIMAD.WIDE UR12, UR25, 0x4, UR12 ;  /* 0x00000004190c08a5 */ /* 0x000fcc000f8e020c */
[----:B------:R-:W-:Y:S01]  /*23f0*/  @P0 FADD R21, |R22|, -UR16 ;  /* 0x8000001016150e21 */ /* 0x000fe20008000200 */
[----:B-1----:R-:W-:Y:S01]  /*2400*/  IMAD.U32 R6, RZ, RZ, UR12 ;  /* 0x0000000cff067e24 */ /* 0x002fe2000f8e00ff */
[----:B------:R-:W-:Y:S01]  /*2410*/  MOV R7, UR13 ;  /* 0x0000000d00077c02 */ /* 0x000fe20008000f00 */
[----:B------:R-:W-:-:S04]  /*2420*/  IMAD.MOV.U32 R22, RZ, RZ, 0x1 ;  /* 0x00000001ff167424 */ /* 0x000fc800078e00ff */
[----:B------:R2:W-:Y:S01]  /*2430*/  @P0 STG.E desc[UR26][R6.64], R21 ;  /* 0x0000001506000986 */ /* 0x0005e2000c10191a */
[----:B------:R-:W-:-:S07]  /*2440*/  @P0 PRMT R16, R16, 0x5410, R22 ;  /* 0x0000541010100816 */ /* 0x000fce0000000016 */
.L_x_45:
[----:B------:R-:W-:Y:S01]  /*2450*/  UISETP.GE.AND UP0, UPT, UR25, UR11, UPT ;  /* 0x0000000b1900728c */ /* 0x000fe2000bf06270 */
[----:B012---:R-:W-:Y:S01]  /*2460*/  VIADD R6, R13, 0x1 ;  /* 0x000000010d067836 */ /* 0x007fe20000000000 */
[----:B------:R-:W-:-:S04]  /*2470*/  ISETP.NE.AND P1, PT, R20, RZ, PT ;  /* 0x000000ff1400720c */ /* 0x000fc80003f25270 */
[----:B------:R-:W-:-:S04]  /*2480*/  ISETP.NE.AND P0, PT, R6, R23, PT ;  /* 0x000000170600720c */ /* 0x000fc80003f05270 */
[----:B------:R-:W-:Y:S01]  /*2490*/  SEL R21, R6, RZ, P0 ;  /* 0x000000ff06157207 */ /* 0x000fe20000000000 */
[----:B------:R-:W-:Y:S08]  /*24a0*/  BRA.U !UP0, `(.L_x_46) ;  /* 0x00000001089c7547 */ /* 0x000ff0000b800000 */
[----:B------:R-:W-:Y:S01]  /*24b0*/  IADD3 R6, PT, PT, -R17, R13, RZ ;  /* 0x0000000d11067210 */ /* 0x000fe20007ffe1ff */
[----:B------:R-:W-:Y:S01]  /*24c0*/  UMOV UR12, UR22 ;  /* 0x00000016000c7c82 */ /* 0x000fe20008000000 */
[----:B------:R-:W-:Y:S01]  /*24d0*/  LDS R13, [R25] ;  /* 0x00000000190d7984 */ /* 0x000fe20000000800 */
[----:B------:R-:W-:Y:S01]  /*24e0*/  UMOV UR13, UR23 ;  /* 0x00000017000d7c82 */ /* 0x000fe20008000000 */
[----:B------:R-:W-:Y:S01]  /*24f0*/  SHF.R.S32.HI R22, RZ, 0x1f, R6 ;  /* 0x0000001fff167819 */ /* 0x000fe20000011406 */
[----:B------:R-:W-:Y:S01]  /*2500*/  UIMAD.WIDE UR12, UR25, 0x4, UR12 ;  /* 0x00000004190c78a5 */ /* 0x000fe2000f8e020c */
[----:B------:R-:W-:Y:S01]  /*2510*/  IMAD.MOV.U32 R24, RZ, RZ, 0x1 ;  /* 0x00000001ff187424 */ /* 0x000fe200078e00ff */
[----:B------:R-:W-:Y:S01]  /*2520*/  UISETP.NE.AND UP0, UPT, UR15, -0x1, UPT ;  /* 0xffffffff0f00788c */ /* 0x000fe2000bf05270 */
[----:B------:R-:W-:Y:S01]  /*2530*/  LOP3.LUT R7, R22, R23, RZ, 0xc0, !PT ;  /* 0x0000001716077212 */ /* 0x000fe200078ec0ff */
[----:B------:R-:W-:Y:S02]  /*2540*/  IMAD R22, R23, 0x4, R14 ;  /* 0x0000000417167824 */ /* 0x000fe400078e020e */
[----:B------:R-:W-:-:S02]  /*2550*/  PRMT R16, R24, 0x7610, R16 ;  /* 0x0000761018107816 */ /* 0x000fc40000000010 */
[----:B------:R-:W-:-:S05]  /*2560*/  IMAD.IADD R7, R6, 0x1, R7 ;  /* 0x0000000106077824 */ /* 0x000fca00078e0207 */
[----:B------:R-:W-:Y:S01]  /*2570*/  LEA R22, R7, R22, 0x2 ;  /* 0x0000001607167211 */ /* 0x000fe200078e10ff */
[----:B------:R-:W-:-:S05]  /*2580*/  IMAD.U32 R7, RZ, RZ, UR13 ;  /* 0x0000000dff077e24 */ /* 0x000fca000f8e00ff */
[----:B------:R-:W0:Y:S02]  /*2590*/  LDS R22, [R22] ;  /* 0x0000000016167984 */ /* 0x000e240000000800 */
[----:B0-----:R-:W-:-:S04]  /*25a0*/  FADD R13, R13, -R22 ;  /* 0x800000160d0d7221 */ /* 0x001fc80000000000 */
[----:B------:R-:W-:-:S05]  /*25b0*/  FADD R6, -|R13|, -RZ ;  /* 0x800000ff0d067221 */ /* 0x000fca0000000300 */
[----:B------:R-:W-:Y:S01]  /*25c0*/  R2UR UR16, R6 ;  /* 0x00000000061072ca */ /* 0x000fe200000e0000 */
[----:B------:R-:W-:-:S12]  /*25d0*/  IMAD.U32 R6, RZ, RZ, UR12 ;  /* 0x0000000cff067e24 */ /* 0x000fd8000f8e00ff */
[----:B------:R-:W-:Y:S01]  /*25e0*/  MOV R23, UR16 ;  /* 0x0000001000177c02 */ /* 0x000fe20008000f00 */
[----:B------:R-:W-:-:S04]  /*25f0*/  UMOV UR4, UR16 ;  /* 0x0000001000047c82 */ /* 0x000fc80008000000 */
[----:B------:R0:W-:Y:S01]  /*2600*/  STG.E desc[UR26][R6.64], R23 ;  /* 0x0000001706007986 */ /* 0x0001e2000c10191a */
[----:B------:R-:W-:Y:S05]  /*2610*/  BRA.U !UP0, `(.L_x_46) ;  /* 0x0000000108407547 */ /* 0x000fea000b800000 */
[----:B------:R-:W-:Y:S01]  /*2620*/  LOP3.LUT P0, RZ, R15, 0xff, RZ, 0xc0, !PT ;  /* 0x000000ff0fff7812 */ /* 0x000fe2000780c0ff */
[----:B------:R-:W-:Y:S01]  /*2630*/  IMAD.MOV.U32 R15, RZ, RZ, 0x1 ;  /* 0x00000001ff0f7424 */ /* 0x000fe200078e00ff */
[----:B------:R-:W-:Y:S01]  /*2640*/  PRMT R16, RZ, 0x7610, R16 ;  /* 0x00007610ff107816 */ /* 0x000fe20000000010 */
[----:B------:R-:W-:-:S10]  /*2650*/  UMOV UR4, UR17 ;  /* 0x0000001100047c82 */ /* 0x000fd40008000000 */
[----:B------:R-:W-:Y:S01]  /*2660*/  VOTEU.ANY UP0, P0 ;  /* 0x0000000000ff7886 */ /* 0x000fe20000000100 */
[----:B------:R-:W-:-:S04]  /*2670*/  PLOP3.LUT P0, PT, PT, PT, UP0, 0x80, 0x8 ;  /* 0x000000000008781c */ /* 0x000fc80003f0f008 */
[----:B------:R-:W-:Y:S01]  /*2680*/  @UP0 UMOV UR12, UR19 ;  /* 0x00000013000c0c82 */ /* 0x000fe20008000000 */
[----:B------:R-:W-:Y:S01]  /*2690*/  @UP0 UMOV UR13, UR20 ;  /* 0x00000014000d0c82 */ /* 0x000fe20008000000 */
[----:B------:R-:W-:Y:S01]  /*26a0*/  @UP0 UMOV UR4, UR16 ;  /* 0x0000001000040c82 */ /* 0x000fe20008000000 */
[----:B------:R-:W-:-:S06]  /*26b0*/  @UP0 UIMAD.WIDE UR12, UR25, 0x4, UR12 ;  /* 0x00000004190c08a5 */ /* 0x000fcc000f8e020c */
[----:B0-----:R-:W-:Y:S01]  /*26c0*/  @P0 FADD R6, -|R13|, -UR17 ;  /* 0x800000110d060e21 */ /* 0x001fe20008000300 */
[----:B------:R-:W-:Y:S02]  /*26d0*/  MOV R7, UR13 ;  /* 0x0000000d00077c02 */ /* 0x000fe40008000f00 */
[----:B------:R-:W-:Y:S01]  /*26e0*/  @P0 PRMT R16, R15, 0x7610, R16 ;  /* 0x000076100f100816 */ /* 0x000fe20000000010 */
[----:B------:R-:W-:Y:S01]  /*26f0*/  @P0 FADD R13, -R6, -RZ ;  /* 0x800000ff060d0221 */ /* 0x000fe20000000100 */
[----:B------:R-:W-:-:S05]  /*2700*/  IMAD.U32 R6, RZ, RZ, UR12 ;  /* 0x0000000cff067e24 */ /* 0x000fca000f8e00ff */
[----:B------:R1:W-:Y:S02]  /*2710*/  @P0 STG.E desc[UR26][R6.64], R13 ;  /* 0x0000000d06000986 */ /* 0x0003e4000c10191a */
.L_x_46:
[----:B------:R-:W-:Y:S05]  /*2720*/  @!P1 EXIT ;  /* 0x000000000000994d */ /* 0x000fea0003800000 */
[----:B-1----:R-:W-:Y:S01]  /*2730*/  IMAD.MOV.U32 R13, RZ, RZ, R21 ;  /* 0x000000ffff0d7224 */ /* 0x002fe200078e0015 */
[----:B------:R-:W-:Y:S02]  /*2740*/  UIADD3 UR25, UPT, UPT, UR25, 0x1, URZ ;  /* 0x0000000119197890 */ /* 0x000fe4000fffe0ff */
[----:B------:R-:W-:Y:S02]  /*2750*/  UIADD3 UR14, UPT, UPT, UR14, 0x1, URZ ;  /* 0x000000010e0e7890 */ /* 0x000fe4000fffe0ff */
[----:B------:R-:W-:Y:S01]  /*2760*/  UIADD3 UR15, UPT, UPT, UR15, 0x1, URZ ;  /* 0x000000010f0f7890 */ /* 0x000fe2000fffe0ff */
[----:B------:R-:W-:Y:S11]  /*2770*/  BRA `(.L_x_47) ;  /* 0xfffffff000a87947 */ /* 0x000ff6000383ffff */
.L_x_32:
[----:B------:R-:W0:Y:S01]  /*2780*/  LDC.64 R8, c[0x0][0x380] ;  /* 0x0000e000ff087b82 */ /* 0x000e220000000a00 */
[----:B------:R-:W-:-:S05]  /*2790*/  MOV R7, UR29 ;  /* 0x0000001d00077c02 */ /* 0x000fca0008000f00 */
[----:B0-----:R-:W-:-:S06]  /*27a0*/  IMAD.WIDE R8, R7, 0x4, R8 ;  /* 0x0000000407087825 */ /* 0x001fcc00078e0208 */
[----:B------:R-:W2:Y:S01]  /*27b0*/  LDG.E.CONSTANT R8, desc[UR26][R8.64] ;  /* 0x0000001a08087981 */ /* 0x000ea2000c1e9900 */
[----:B------:R-:W-:Y:S01]  /*27c0*/  ISETP.GE.AND P0, PT, R16, R0, PT ;  /* 0x000000001000720c */ /* 0x000fe20003f06270 */
[----:B------:R-:W-:Y:S01]  /*27d0*/  BSSY.RECONVERGENT B0, `(.L_x_48) ;  /* 0x000005d000007945 */ /* 0x000fe20003800200 */
[----:B--2---:R-:W-:-:S04]  /*27e0*/  FSETP.NE.AND P1, PT, |R8|, +INF , PT ;  /* 0x7f8000000800780b */ /* 0x004fc80003f25200 */
[----:B------:R-:W-:-:S07]  /*27f0*/  SEL R13, R8, RZ, P1 ;  /* 0x000000ff080d7207 */ /* 0x000fce0000800000 */
[----:B------:R-:W-:Y:S05]  /*2800*/  @P0 BRA `(.L_x_49) ;  /* 0x0000000400640947 */ /* 0x000fea0003800000 */
[----:B------:R-:W-:Y:S01]  /*2810*/  LOP3.LUT R7, RZ, R6, RZ, 0x33, !PT ;  /* 0x00000006ff077212 */ /* 0x000fe200078e33ff */
[----:B------:R-:W-:Y:S01]  /*2820*/  BSSY.RECONVERGENT B1, `(.L_x_50) ;  /* 0x000002b000017945 */ /* 0x000fe20003800200 */
[----:B------:R-:W-:-:S03]  /*2830*/  IMAD.MOV.U32 R2, RZ, RZ, R16 ;  /* 0x000000ffff027224 */ /* 0x000fc600078e0010 */
[----:B------:R-:W-:-:S05]  /*2840*/  IMAD.IADD R7, R7, 0x1, R0 ;  /* 0x0000000107077824 */ /* 0x000fca00078e0200 */
[C---:B------:R-:W-:Y:S02]  /*2850*/  ISETP.GE.U32.AND P0, PT, R7.reuse, 0xe0, PT ;  /* 0x000000e00700780c */ /* 0x040fe40003f06070 */
[----:B------:R-:W-:-:S04]  /*2860*/  LEA.HI R8, R7, 0x1, RZ, 0x1b ;  /* 0x0000000107087811 */ /* 0x000fc800078fd8ff */
[----:B------:R-:W-:-:S07]  /*2870*/  LOP3.LUT P1, R21, R8, 0x7, RZ, 0xc0, !PT ;  /* 0x0000000708157812 */ /* 0x000fce000782c0ff */
[----:B------:R-:W-:Y:S06]  /*2880*/  @!P0 BRA `(.L_x_51) ;  /* 0x0000000000908947 */ /* 0x000fec0003800000 */
[----:B------:R-:W-:Y:S01]  /*2890*/  LOP3.LUT R9, R8, 0xffffff8, RZ, 0xc0, !PT ;  /* 0x0ffffff808097812 */ /* 0x000fe200078ec0ff */
[----:B------:R-:W-:Y:S01]  /*28a0*/  IMAD.MOV.U32 R2, RZ, RZ, R16 ;  /* 0x000000ffff027224 */ /* 0x000fe200078e0010 */
[----:B------:R-:W-:-:S03]  /*28b0*/  LEA R10, R16, R3, 0x2 ;  /* 0x00000003100a7211 */ /* 0x000fc600078e10ff */
[----:B------:R-:W-:-:S07]  /*28c0*/  IMAD.MOV R9, RZ, RZ, -R9 ;  /* 0x000000ffff097224 */ /* 0x000fce00078e0a09 */
.L_x_52:
[----:B------:R-:W-:Y:S01]  /*28d0*/  IADD3 R11, PT, PT, R10, 0x380, RZ ;  /* 0x000003800a0b7810 */ /* 0x000fe20007ffe0ff */
[----:B-1----:R-:W-:Y:S01]  /*28e0*/  IMAD R22, R0, 0x8, R10 ;  /* 0x0000000800167824 */ /* 0x002fe200078e020a */
[----:B------:R-:W-:Y:S01]  /*28f0*/  STS [R10], R13 ;  /* 0x0000000d0a007388 */ /* 0x000fe20000000800 */
[----:B------:R-:W-:Y:S01]  /*2900*/  IADD3 R9, PT, PT, R9, 0x8, RZ ;  /* 0x0000000809097810 */ /* 0x000fe20007ffe0ff */
[----:B------:R-:W-:Y:S02]  /*2910*/  VIADD R2, R2, 0x100 ;  /* 0x0000010002027836 */ /* 0x000fe40000000000 */
[----:B------:R-:W-:Y:S01]  /*2920*/  IMAD R20, R0, 0x4, R11 ;  /* 0x0000000400147824 */ /* 0x000fe200078e020b */
[----:B------:R-:W-:-:S04]  /*2930*/  ISETP.NE.AND P0, PT, R9, RZ, PT ;  /* 0x000000ff0900720c */ /* 0x000fc80003f05270 */
[----:B------:R-:W-:Y:S04]  /*2940*/  STS [R20+-0x380], R13 ;  /* 0xfffc800d14007388 */ /* 0x000fe80000000800 */
[----:B------:R-:W-:Y:S04]  /*2950*/  STS [R22], R13 ;  /* 0x0000000d16007388 */ /* 0x000fe80000000800 */
[----:B------:R-:W-:Y:S04]  /*2960*/  STS [R10+0x80], R13 ;  /* 0x0000800d0a007388 */ /* 0x000fe80000000800 */
[----:B------:R-:W-:Y:S04]  /*2970*/  STS [R20+-0x300], R13 ;  /* 0xfffd000d14007388 */ /* 0x000fe80000000800 */
[----:B------:R-:W-:Y:S04]  /*2980*/  STS [R22+0x80], R13 ;  /* 0x0000800d16007388 */ /* 0x000fe80000000800 */
        /* <DEDUP_REMOVED lines=15> */
[----:B------:R0:W-:Y:S04]  /*2a80*/  STS [R10+0x380], R13 ;  /* 0x0003800d0a007388 */ /* 0x0001e80000000800 */
[----:B------:R1:W-:Y:S04]  /*2a90*/  STS [R20], R13 ;  /* 0x0000000d14007388 */ /* 0x0003e80000000800 */
[----:B------:R1:W-:Y:S01]  /*2aa0*/  STS [R22+0x380], R13 ;  /* 0x0003800d16007388 */ /* 0x0003e20000000800 */
[----:B0-----:R-:W-:Y:S01]  /*2ab0*/  VIADD R10, R10, 0x400 ;  /* 0x000004000a0a7836 */ /* 0x001fe20000000000 */
[----:B------:R-:W-:Y:S06]  /*2ac0*/  @P0 BRA `(.L_x_52) ;  /* 0xfffffffc00800947 */ /* 0x000fec000383ffff */
.L_x_51:
[----:B------:R-:W-:Y:S05]  /*2ad0*/  BSYNC.RECONVERGENT B1 ;  /* 0x0000000000017941 */ /* 0x000fea0003800200 */
.L_x_50:
[----:B------:R-:W-:Y:S05]  /*2ae0*/  @!P1 BRA `(.L_x_49) ;  /* 0x0000000000ac9947 */ /* 0x000fea0003800000 */
[----:B------:R-:W-:Y:S01]  /*2af0*/  ISETP.GE.U32.AND P0, PT, R21, 0x4, PT ;  /* 0x000000041500780c */ /* 0x000fe20003f06070 */
[----:B------:R-:W-:Y:S01]  /*2b00*/  BSSY.RECONVERGENT B1, `(.L_x_53) ;  /* 0x0000013000017945 */ /* 0x000fe20003800200 */
[----:B------:R-:W-:-:S11]  /*2b10*/  LOP3.LUT P1, R9, R8, 0x3, RZ, 0xc0, !PT ;  /* 0x0000000308097812 */ /* 0x000fd6000782c0ff */
[----:B------:R-:W-:Y:S05]  /*2b20*/  @!P0 BRA `(.L_x_54) ;  /* 0x0000000000408947 */ /* 0x000fea0003800000 */
[C---:B------:R-:W-:Y:S01]  /*2b30*/  LEA R8, R2.reuse, R3, 0x2 ;  /* 0x0000000302087211 */ /* 0x040fe200078e10ff */
[C---:B------:R-:W-:Y:S01]  /*2b40*/  IMAD R10, R2.reuse, 0x4, R14 ;  /* 0x00000004020a7824 */ /* 0x040fe200078e020e */
[----:B------:R-:W-:-:S03]  /*2b50*/  IADD3 R2, PT, PT, R2, 0x80, RZ ;  /* 0x0000008002027810 */ /* 0x000fc60007ffe0ff */
[----:B-1----:R-:W-:Y:S01]  /*2b60*/  IMAD R20, R0, 0x8, R8 ;  /* 0x0000000800147824 */ /* 0x002fe200078e0208 */
        /* <DEDUP_REMOVED lines=12> */
.L_x_54:
[----:B------:R-:W-:Y:S05]  /*2c30*/  BSYNC.RECONVERGENT B1 ;  /* 0x0000000000017941 */ /* 0x000fea0003800200 */
.L_x_53:
[----:B------:R-:W-:Y:S05]  /*2c40*/  @!P1 BRA `(.L_x_49) ;  /* 0x0000000000549947 */ /* 0x000fea0003800000 */
[----:B------:R-:W-:Y:S01]  /*2c50*/  ISETP.NE.AND P1, PT, R9, 0x1, PT ;  /* 0x000000010900780c */ /* 0x000fe20003f25270 */
[----:B------:R-:W-:Y:S01]  /*2c60*/  BSSY.RECONVERGENT B1, `(.L_x_55) ;  /* 0x000000d000017945 */ /* 0x000fe20003800200 */
[----:B------:R-:W-:-:S11]  /*2c70*/  LOP3.LUT P0, RZ, R7, 0x20, RZ, 0xc0, !PT ;  /* 0x0000002007ff7812 */ /* 0x000fd6000780c0ff */
[----:B------:R-:W-:Y:S05]  /*2c80*/  @!P1 BRA `(.L_x_56) ;  /* 0x0000000000289947 */ /* 0x000fea0003800000 */
[C---:B0-----:R-:W-:Y:S02]  /*2c90*/  IMAD R8, R2.reuse, 0x4, R3 ;  /* 0x0000000402087824 */ /* 0x041fe400078e0203 */
[C---:B------:R-:W-:Y:S02]  /*2ca0*/  IMAD R10, R2.reuse, 0x4, R14 ;  /* 0x00000004020a7824 */ /* 0x040fe400078e020e */
[----:B------:R-:W-:Y:S01]  /*2cb0*/  VIADD R2, R2, 0x40 ;  /* 0x0000004002027836 */ /* 0x000fe20000000000 */
[----:B-1----:R-:W-:Y:S01]  /*2cc0*/  LEA R20, R0, R8, 0x3 ;  /* 0x0000000800147211 */ /* 0x002fe200078e18ff */
[----:B------:R2:W-:Y:S04]  /*2cd0*/  STS [R8], R13 ;  /* 0x0000000d08007388 */ /* 0x0005e80000000800 */
[----:B------:R2:W-:Y:S04]  /*2ce0*/  STS [R10], R13 ;  /* 0x0000000d0a007388 */ /* 0x0005e80000000800 */
[----:B------:R2:W-:Y:S04]  /*2cf0*/  STS [R20], R13 ;  /* 0x0000000d14007388 */ /* 0x0005e80000000800 */
[----:B------:R2:W-:Y:S04]  /*2d00*/  STS [R8+0x80], R13 ;  /* 0x0000800d08007388 */ /* 0x0005e80000000800 */
[----:B------:R2:W-:Y:S04]  /*2d10*/  STS [R10+0x80], R13 ;  /* 0x0000800d0a007388 */ /* 0x0005e80000000800 */
[----:B------:R2:W-:Y:S02]  /*2d20*/  STS [R20+0x80], R13 ;  /* 0x0000800d14007388 */ /* 0x0005e40000000800 */
.L_x_56:
[----:B------:R-:W-:Y:S05]  /*2d30*/  BSYNC.RECONVERGENT B1 ;  /* 0x0000000000017941 */ /* 0x000fea0003800200 */
.L_x_55:
[C---:B------:R-:W-:Y:S01]  /*2d40*/  @!P0 IMAD R3, R2.reuse, 0x4, R3 ;  /* 0x0000000402038824 */ /* 0x040fe200078e0203 */
[----:B------:R-:W-:-:S03]  /*2d50*/  @!P0 LEA R2, R2, R14, 0x2 ;  /* 0x0000000e02028211 */ /* 0x000fc600078e10ff */
[----:B------:R-:W-:Y:S01]  /*2d60*/  @!P0 IMAD R0, R0, 0x8, R3 ;  /* 0x0000000800008824 */ /* 0x000fe200078e0203 */
[----:B------:R3:W-:Y:S04]  /*2d70*/  @!P0 STS [R3], R13 ;  /* 0x0000000d03008388 */ /* 0x0007e80000000800 */
[----:B------:R3:W-:Y:S04]  /*2d80*/  @!P0 STS [R2], R13 ;  /* 0x0000000d02008388 */ /* 0x0007e80000000800 */
[----:B------:R3:W-:Y:S02]  /*2d90*/  @!P0 STS [R0], R13 ;  /* 0x0000000d00008388 */ /* 0x0007e40000000800 */
.L_x_49:
[----:B------:R-:W-:Y:S05]  /*2da0*/  BSYNC.RECONVERGENT B0 ;  /* 0x0000000000007941 */ /* 0x000fea0003800200 */
.L_x_48:
[C---:B------:R-:W-:Y:S01]  /*2db0*/  VIMNMX R7, PT, PT, R12.reuse, UR28, PT ;  /* 0x0000001c0c077c48 */ /* 0x040fe2000bfe0100 */
[----:B------:R-:W-:Y:S01]  /*2dc0*/  BSSY.RECONVERGENT B0, `(.L_x_57) ;  /* 0x000006d000007945 */ /* 0x000fe20003800200 */
[----:B---3--:R-:W-:Y:S02]  /*2dd0*/  VIMNMX R3, PT, PT, R12, UR11, PT ;  /* 0x0000000b0c037c48 */ /* 0x008fe4000bfe0100 */
[----:B------:R-:W-:-:S13]  /*2de0*/  ISETP.GE.AND P0, PT, R16, R7, PT ;  /* 0x000000071000720c */ /* 0x000fda0003f06270 */
[----:B------:R-:W-:Y:S05]  /*2df0*/  @P0 BRA `(.L_x_58) ;  /* 0x0000000400a40947 */ /* 0x000fea0003800000 */
[----:B------:R-:W-:Y:S01]  /*2e00*/  LOP3.LUT R0, RZ, R6, RZ, 0x33, !PT ;  /* 0x00000006ff007212 */ /* 0x000fe200078e33ff */
[----:B------:R-:W-:Y:S04]  /*2e10*/  BSSY.RECONVERGENT B1, `(.L_x_59) ;  /* 0x000002b000017945 */ /* 0x000fe80003800200 */
[----:B------:R-:W-:Y:S01]  /*2e20*/  IMAD.IADD R7, R0, 0x1, R7 ;  /* 0x0000000100077824 */ /* 0x000fe200078e0207 */
[----:B------:R-:W-:-:S04]  /*2e30*/  MOV R0, R16 ;  /* 0x0000001000007202 */ /* 0x000fc80000000f00 */
[C---:B------:R-:W-:Y:S02]  /*2e40*/  ISETP.GE.U32.AND P0, PT, R7.reuse, 0x1e0, PT ;  /* 0x000001e00700780c */ /* 0x040fe40003f06070 */
[----:B------:R-:W-:-:S04]  /*2e50*/  LEA.HI R2, R7, 0x1, RZ, 0x1b ;  /* 0x0000000107027811 */ /* 0x000fc800078fd8ff */
[----:B------:R-:W-:-:S07]  /*2e60*/  LOP3.LUT P1, RZ, R2, 0xf, RZ, 0xc0, !PT ;  /* 0x0000000f02ff7812 */ /* 0x000fce000782c0ff */
[----:B------:R-:W-:Y:S06]  /*2e70*/  @!P0 BRA `(.L_x_60) ;  /* 0x0000000000908947 */ /* 0x000fec0003800000 */
[----:B------:R-:W3:Y:S01]  /*2e80*/  LDCU.64 UR12, c[0x0][0x3c8] ;  /* 0x00007900ff0c77ac */ /* 0x000ee20008000a00 */
[----:B------:R-:W-:Y:S01]  /*2e90*/  IMAD.MOV.U32 R0, RZ, RZ, R16 ;  /* 0x000000ffff007224 */ /* 0x000fe200078e0010 */
[----:B------:R-:W-:Y:S01]  /*2ea0*/  MOV R9, UR21 ;  /* 0x0000001500097c02 */ /* 0x000fe20008000f00 */
[----:B0-2---:R-:W-:Y:S01]  /*2eb0*/  IMAD.U32 R8, RZ, RZ, UR20 ;  /* 0x00000014ff087e24 */ /* 0x005fe2000f8e00ff */
[----:B------:R-:W-:Y:S01]  /*2ec0*/  LOP3.LUT R16, R6, 0x1f, RZ, 0xc0, !PT ;  /* 0x0000001f06107812 */ /* 0x000fe200078ec0ff */
[----:B------:R-:W-:Y:S01]  /*2ed0*/  IMAD.MOV.U32 R21, RZ, RZ, 0x7fffffff ;  /* 0x7fffffffff157424 */ /* 0x000fe200078e00ff */
[----:B------:R-:W-:-:S03]  /*2ee0*/  LOP3.LUT R7, R2, 0xffffff0, RZ, 0xc0, !PT ;  /* 0x0ffffff002077812 */ /* 0x000fc600078ec0ff */
[----:B------:R-:W-:-:S04]  /*2ef0*/  IMAD.WIDE.U32 R8, R16, 0x4, R8 ;  /* 0x0000000410087825 */ /* 0x000fc800078e0008 */
[----:B------:R-:W-:Y:S01]  /*2f00*/  IMAD.MOV R7, RZ, RZ, -R7 ;  /* 0x000000ffff077224 */ /* 0x000fe200078e0a07 */
[----:B---3--:R-:W-:-:S04]  /*2f10*/  IADD3 R10, P0, PT, R8, UR12, RZ ;  /* 0x0000000c080a7c10 */ /* 0x008fc8000ff1e0ff */
[----:B------:R-:W-:-:S04]  /*2f20*/  IADD3 R10, P2, PT, R10, 0x400, RZ ;  /* 0x000004000a0a7810 */ /* 0x000fc80007f5e0ff */
[----:B------:R-:W-:-:S09]  /*2f30*/  IADD3.X R11, PT, PT, RZ, UR13, R9, P2, P0 ;  /* 0x0000000dff0b7c10 */ /* 0x000fd200097e0409 */
.L_x_61:
[----:B---3--:R-:W-:Y:S01]  /*2f40*/  MOV R8, R10 ;  /* 0x0000000a00087202 */ /* 0x008fe20000000f00 */
[----:B------:R-:W-:Y:S02]  /*2f50*/  IMAD.MOV.U32 R9, RZ, RZ, R11 ;  /* 0x000000ffff097224 */ /* 0x000fe400078e000b */
[----:B------:R-:W-:Y:S01]  /*2f60*/  VIADD R7, R7, 0x10 ;  /* 0x0000001007077836 */ /* 0x000fe20000000000 */
[----:B------:R-:W-:Y:S01]  /*2f70*/  IADD3 R10, P2, PT, R8, 0x800, RZ ;  /* 0x00000800080a7810 */ /* 0x000fe20007f5e0ff */
[----:B------:R-:W-:Y:S01]  /*2f80*/  VIADD R0, R0, 0x200 ;  /* 0x0000020000007836 */ /* 0x000fe20000000000 */
[----:B------:R3:W-:Y:S02]  /*2f90*/  STG.E desc[UR26][R8.64+-0x400], R21 ;  /* 0xfffc001508007986 */ /* 0x0007e4000c10191a */
[----:B------:R-:W-:Y:S02]  /*2fa0*/  ISETP.NE.AND P0, PT, R7, RZ, PT ;  /* 0x000000ff0700720c */ /* 0x000fe40003f05270 */
[----:B------:R3:W-:Y:S01]  /*2fb0*/  STG.E desc[UR26][R8.64+-0x380], R21 ;  /* 0xfffc801508007986 */ /* 0x0007e2000c10191a */
[----:B------:R-:W-:-:S03]  /*2fc0*/  IADD3.X R11, PT, PT, RZ, R9, RZ, P2, !PT ;  /* 0x00000009ff0b7210 */ /* 0x000fc600017fe4ff */
        /* <DEDUP_REMOVED lines=15> */
.L_x_60:
[----:B------:R-:W-:Y:S05]  /*30c0*/  BSYNC.RECONVERGENT B1 ;  /* 0x0000000000017941 */ /* 0x000fea0003800200 */
.L_x_59:
[----:B------:R-:W-:Y:S05]  /*30d0*/  @!P1 BRA `(.L_x_58) ;  /* 0x0000000000ec9947 */ /* 0x000fea0003800000 */
[C---:B------:R-:W-:Y:S01]  /*30e0*/  LOP3.LUT R7, R2.reuse, 0xf, RZ, 0xc0, !PT ;  /* 0x0000000f02077812 */ /* 0x040fe200078ec0ff */
[----:B------:R-:W-:Y:S01]  /*30f0*/  BSSY.RECONVERGENT B1, `(.L_x_62) ;  /* 0x0000015000017945 */ /* 0x000fe20003800200 */
[----:B0-2---:R-:W-:Y:S02]  /*3100*/  LOP3.LUT R10, R2, 0x7, RZ, 0xc0, !PT ;  /* 0x00000007020a7812 */ /* 0x005fe400078ec0ff */
[----:B------:R-:W-:Y:S02]  /*3110*/  ISETP.GE.U32.AND P0, PT, R7, 0x8, PT ;  /* 0x000000080700780c */ /* 0x000fe40003f06070 */
[----:B------:R-:W-:-:S11]  /*3120*/  ISETP.NE.AND P1, PT, R10, RZ, PT ;  /* 0x000000ff0a00720c */ /* 0x000fd60003f25270 */
[----:B------:R-:W-:Y:S05]  /*3130*/  @!P0 BRA `(.L_x_63) ;  /* 0x0000000000408947 */ /* 0x000fea0003800000 */
[----:B------:R-:W0:Y:S01]  /*3140*/  LDCU.64 UR12, c[0x0][0x3c8] ;  /* 0x00007900ff0c77ac */ /* 0x000e220008000a00 */
[----:B------:R-:W-:Y:S01]  /*3150*/  IMAD.MOV.U32 R7, RZ, RZ, 0x7fffffff ;  /* 0x7fffffffff077424 */ /* 0x000fe200078e00ff */
[----:B0-----:R-:W-:-:S04]  /*3160*/  UIADD3 UR12, UP0, UPT, UR20, UR12, URZ ;  /* 0x0000000c140c7290 */ /* 0x001fc8000ff1e0ff */
[----:B------:R-:W-:Y:S02]  /*3170*/  UIADD3.X UR13, UPT, UPT, UR21, UR13, URZ, UP0, !UPT ;  /* 0x0000000d150d7290 */ /* 0x000fe400087fe4ff */
[----:B---3--:R-:W-:-:S04]  /*3180*/  IMAD.U32 R8, RZ, RZ, UR12 ;  /* 0x0000000cff087e24 */ /* 0x008fc8000f8e00ff */
[----:B------:R-:W-:-:S03]  /*3190*/  MOV R9, UR13 ;  /* 0x0000000d00097c02 */ /* 0x000fc60008000f00 */
[----:B------:R-:W-:-:S04]  /*31a0*/  IMAD.WIDE.U32 R8, R0, 0x4, R8 ;  /* 0x0000000400087825 */ /* 0x000fc800078e0008 */
[----:B------:R-:W-:Y:S01]  /*31b0*/  VIADD R0, R0, 0x100 ;  /* 0x0000010000007836 */ /* 0x000fe20000000000 */
        /* <DEDUP_REMOVED lines=8> */
.L_x_63:
[----:B------:R-:W-:Y:S05]  /*3240*/  BSYNC.RECONVERGENT B1 ;  /* 0x0000000000017941 */ /* 0x000fea0003800200 */
.L_x_62:
[----:B------:R-:W-:Y:S05]  /*3250*/  @!P1 BRA `(.L_x_58) ;  /* 0x00000000008c9947 */ /* 0x000fea0003800000 */
[----:B------:R-:W-:Y:S01]  /*3260*/  ISETP.GE.U32.AND P0, PT, R10, 0x4, PT ;  /* 0x000000040a00780c */ /* 0x000fe20003f06070 */
[----:B------:R-:W-:Y:S01]  /*3270*/  BSSY.RECONVERGENT B1, `(.L_x_64) ;  /* 0x0000010000017945 */ /* 0x000fe20003800200 */
[----:B------:R-:W-:-:S04]  /*3280*/  LOP3.LUT R2, R2, 0x3, RZ, 0xc0, !PT ;  /* 0x0000000302027812 */ /* 0x000fc800078ec0ff */
[----:B------:R-:W-:-:S07]  /*3290*/  ISETP.NE.AND P1, PT, R2, RZ, PT ;  /* 0x000000ff0200720c */ /* 0x000fce0003f25270 */
[----:B------:R-:W-:Y:S06]  /*32a0*/  @!P0 BRA `(.L_x_65) ;  /* 0x0000000000308947 */ /* 0x000fec0003800000 */
[----:B------:R-:W2:Y:S01]  /*32b0*/  LDCU.64 UR12, c[0x0][0x3c8] ;  /* 0x00007900ff0c77ac */ /* 0x000ea20008000a00 */
[----:B0-----:R-:W-:Y:S01]  /*32c0*/  IMAD.MOV.U32 R7, RZ, RZ, 0x7fffffff ;  /* 0x7fffffffff077424 */ /* 0x001fe200078e00ff */
[----:B--2---:R-:W-:-:S04]  /*32d0*/  UIADD3 UR12, UP0, UPT, UR20, UR12, URZ ;  /* 0x0000000c140c7290 */ /* 0x004fc8000ff1e0ff */
[----:B------:R-:W-:Y:S02]  /*32e0*/  UIADD3.X UR13, UPT, UPT, UR21, UR13, URZ, UP0, !UPT ;  /* 0x0000000d150d7290 */ /* 0x000fe400087fe4ff */
[----:B---3--:R-:W-:-:S04]  /*32f0*/  MOV R8, UR12 ;  /* 0x0000000c00087c02 */ /* 0x008fc80008000f00 */
[----:B------:R-:W-:Y:S02]  /*3300*/  IMAD.U32 R9, RZ, RZ, UR13 ;  /* 0x0000000dff097e24 */ /* 0x000fe4000f8e00ff */
[C---:B------:R-:W-:Y:S01]  /*3310*/  IMAD.WIDE.U32 R8, R0.reuse, 0x4, R8 ;  /* 0x0000000400087825 */ /* 0x040fe200078e0008 */
[----:B------:R-:W-:-:S04]  /*3320*/  IADD3 R0, PT, PT, R0, 0x80, RZ ;  /* 0x0000008000007810 */ /* 0x000fc80007ffe0ff */
[----:B------:R2:W-:Y:S04]  /*3330*/  STG.E desc[UR26][R8.64], R7 ;  /* 0x0000000708007986 */ /* 0x0005e8000c10191a */
[----:B------:R2:W-:Y:S04]  /*3340*/  STG.E desc[UR26][R8.64+0x80], R7 ;  /* 0x0000800708007986 */ /* 0x0005e8000c10191a */
[----:B------:R2:W-:Y:S04]  /*3350*/  STG.E desc[UR26][R8.64+0x100], R7 ;  /* 0x0001000708007986 */ /* 0x0005e8000c10191a */
[----:B------:R2:W-:Y:S02]  /*3360*/  STG.E desc[UR26][R8.64+0x180], R7 ;  /* 0x0001800708007986 */ /* 0x0005e4000c10191a */
.L_x_65:
[----:B------:R-:W-:Y:S05]  /*3370*/  BSYNC.RECONVERGENT B1 ;  /* 0x0000000000017941 */ /* 0x000fea0003800200 */
.L_x_64:
[----:B------:R-:W-:Y:S05]  /*3380*/  @!P1 BRA `(.L_x_58) ;  /* 0x0000000000409947 */ /* 0x000fea0003800000 */
[----:B------:R-:W4:Y:S01]  /*3390*/  LDCU.64 UR12, c[0x0][0x3c8] ;  /* 0x00007900ff0c77ac */ /* 0x000f220008000a00 */
[----:B0-23--:R-:W-:Y:S01]  /*33a0*/  IMAD.U32 R8, RZ, RZ, UR20 ;  /* 0x00000014ff087e24 */ /* 0x00dfe2000f8e00ff */
[----:B------:R-:W-:Y:S01]  /*33b0*/  IADD3 R2, PT, PT, -R2, RZ, RZ ;  /* 0x000000ff02027210 */ /* 0x000fe20007ffe1ff */
[----:B------:R-:W-:Y:S02]  /*33c0*/  IMAD.U32 R9, RZ, RZ, UR21 ;  /* 0x00000015ff097e24 */ /* 0x000fe4000f8e00ff */
[----:B------:R-:W-:Y:S02]  /*33d0*/  IMAD.MOV.U32 R11, RZ, RZ, 0x7fffffff ;  /* 0x7fffffffff0b7424 */ /* 0x000fe400078e00ff */
[----:B------:R-:W-:-:S03]  /*33e0*/  IMAD.WIDE.U32 R8, R0, 0x4, R8 ;  /* 0x0000000400087825 */ /* 0x000fc600078e0008 */
[----:B----4-:R-:W-:-:S04]  /*33f0*/  IADD3 R0, P0, PT, R8, UR12, RZ ;  /* 0x0000000c08007c10 */ /* 0x010fc8000ff1e0ff */
[----:B------:R-:W-:-:S09]  /*3400*/  IADD3.X R7, PT, PT, R9, UR13, RZ, P0, !PT ;  /* 0x0000000d09077c10 */ /* 0x000fd200087fe4ff */
.L_x_66:
[----:B------:R-:W-:Y:S01]  /*3410*/  IMAD.MOV.U32 R8, RZ, RZ, R0 ;  /* 0x000000ffff087224 */ /* 0x000fe200078e0000 */
[----:B------:R-:W-:Y:S01]  /*3420*/  MOV R9, R7 ;  /* 0x0000000700097202 */ /* 0x000fe20000000f00 */
[----:B------:R-:W-:Y:S01]  /*3430*/  VIADD R2, R2, 0x1 ;  /* 0x0000000102027836 */ /* 0x000fe20000000000 */
[----:B------:R-:W-:-:S03]  /*3440*/  IADD3 R0, P1, PT, R0, 0x80, RZ ;  /* 0x0000008000007810 */ /* 0x000fc60007f3e0ff */
[----:B------:R4:W-:Y:S01]  /*3450*/  STG.E desc[UR26][R8.64], R11 ;  /* 0x0000000b08007986 */ /* 0x0009e2000c10191a */
[----:B------:R-:W-:Y:S01]  /*3460*/  ISETP.NE.AND P0, PT, R2, RZ, PT ;  /* 0x000000ff0200720c */ /* 0x000fe20003f05270 */
[----:B------:R-:W-:-:S12]  /*3470*/  IMAD.X R7, RZ, RZ, R7, P1 ;  /* 0x000000ffff077224 */ /* 0x000fd800008e0607 */
[----:B----4-:R-:W-:Y:S05]  /*3480*/  @P0 BRA `(.L_x_66) ;  /* 0xfffffffc00e00947 */ /* 0x010fea000383ffff */
.L_x_58:
[----:B------:R-:W-:Y:S05]  /*3490*/  BSYNC.RECONVERGENT B0 ;  /* 0x0000000000007941 */ /* 0x000fea0003800200 */
.L_x_57:
[----:B------:R-:W-:Y:S01]  /*34a0*/  ISETP.GE.AND P0, PT, R16, R3, PT ;  /* 0x000000031000720c */ /* 0x000fe20003f06270 */
[----:B------:R-:W-:Y:S01]  /*34b0*/  BSSY.RECONVERGENT B0, `(.L_x_67) ;  /* 0x0000062000007945 */ /* 0x000fe20003800200 */
[----:B0-2---:R-:W-:-:S04]  /*34c0*/  MOV R7, UR4 ;  /* 0x0000000400077c02 */ /* 0x005fc80008000f00 */
[----:B------:R-:W-:-:S07]  /*34d0*/  VIADDMNMX R7, R7, UR29, R12, PT ;  /* 0x0000001d07077c46 */ /* 0x000fce000b80010c */
[----:B------:R-:W-:Y:S05]  /*34e0*/  @P0 BRA `(.L_x_68) ;  /* 0x0000000400780947 */ /* 0x000fea0003800000 */
[----:B------:R-:W-:Y:S01]  /*34f0*/  LOP3.LUT R0, RZ, R6, RZ, 0x33, !PT ;  /* 0x00000006ff007212 */ /* 0x000fe200078e33ff */
[----:B------:R-:W-:Y:S01]  /*3500*/  BSSY.RECONVERGENT B1, `(.L_x_69) ;  /* 0x000002c000017945 */ /* 0x000fe20003800200 */
[----:B---3--:R-:W-:-:S03]  /*3510*/  IMAD.MOV.U32 R21, RZ, RZ, R16 ;  /* 0x000000ffff157224 */ /* 0x008fc600078e0010 */
[----:B------:R-:W-:-:S05]  /*3520*/  IMAD.IADD R3, R0, 0x1, R3 ;  /* 0x0000000100037824 */ /* 0x000fca00078e0203 */
[C---:B------:R-:W-:Y:S02]  /*3530*/  ISETP.GE.U32.AND P0, PT, R3.reuse, 0x1e0, PT ;  /* 0x000001e00300780c */ /* 0x040fe40003f06070 */
[----:B------:R-:W-:-:S04]  /*3540*/  LEA.HI R0, R3, 0x1, RZ, 0x1b ;  /* 0x0000000103007811 */ /* 0x000fc800078fd8ff */
[----:B------:R-:W-:-:S04]  /*3550*/  LOP3.LUT R10, R0, 0xf, RZ, 0xc0, !PT ;  /* 0x0000000f000a7812 */ /* 0x000fc800078ec0ff */
[----:B------:R-:W-:-:S03]  /*3560*/  ISETP.NE.AND P1, PT, R10, RZ, PT ;  /* 0x000000ff0a00720c */ /* 0x000fc60003f25270 */
[----:B------:R-:W-:Y:S10]  /*3570*/  @!P0 BRA `(.L_x_70) ;  /* 0x0000000000908947 */ /* 0x000ff40003800000 */
[----:B------:R-:W0:Y:S01]  /*3580*/  LDCU.64 UR12, c[0x0][0x3d0] ;  /* 0x00007a00ff0c77ac */ /* 0x000e220008000a00 */
[----:B------:R-:W-:Y:S01]  /*3590*/  MOV R21, R16 ;  /* 0x0000001000157202 */ /* 0x000fe20000000f00 */
[----:B------:R-:W-:Y:S01]  /*35a0*/  IMAD.U32 R2, RZ, RZ, UR20 ;  /* 0x00000014ff027e24 */ /* 0x000fe2000f8e00ff */
[----:B------:R-:W-:Y:S01]  /*35b0*/  LOP3.LUT R16, R6, 0x1f, RZ, 0xc0, !PT ;  /* 0x0000001f06107812 */ /* 0x000fe200078ec0ff */
[----:B------:R-:W-:Y:S01]  /*35c0*/  IMAD.U32 R3, RZ, RZ, UR21 ;  /* 0x00000015ff037e24 */ /* 0x000fe2000f8e00ff */
[----:B------:R-:W-:-:S03]  /*35d0*/  MOV R11, 0x7fffffff ;  /* 0x7fffffff000b7802 */ /* 0x000fc60000000f00 */
[----:B------:R-:W-:-:S03]  /*35e0*/  IMAD.WIDE.U32 R2, R16, 0x4, R2 ;  /* 0x0000000410027825 */ /* 0x000fc600078e0002 */
[----:B0-----:R-:W-:Y:S02]  /*35f0*/  IADD3 R9, P0, PT, R2, UR12, RZ ;  /* 0x0000000c02097c10 */ /* 0x001fe4000ff1e0ff */
[----:B------:R-:W-:Y:S02]  /*3600*/  LOP3.LUT R2, R0, 0xffffff0, RZ, 0xc0, !PT ;  /* 0x0ffffff000027812 */ /* 0x000fe400078ec0ff */
[----:B------:R-:W-:-:S03]  /*3610*/  IADD3 R9, P2, PT, R9, 0x400, RZ ;  /* 0x0000040009097810 */ /* 0x000fc60007f5e0ff */
[----:B------:R-:W-:Y:S01]  /*3620*/  IMAD.MOV R8, RZ, RZ, -R2 ;  /* 0x000000ffff087224 */ /* 0x000fe200078e0a02 */
[----:B-1----:R-:W-:-:S09]  /*3630*/  IADD3.X R20, PT, PT, RZ, UR13, R3, P2, P0 ;  /* 0x0000000dff147c10 */ /* 0x002fd200097e0403 */
.L_x_71:
[----:B0-----:R-:W-:Y:S01]  /*3640*/  IMAD.MOV.U32 R2, RZ, RZ, R9 ;  /* 0x000000ffff027224 */ /* 0x001fe200078e0009 */
[----:B------:R-:W-:Y:S01]  /*3650*/  MOV R3, R20 ;  /* 0x0000001400037202 */ /* 0x000fe20000000f00 */
[----:B------:R-:W-:Y:S01]  /*3660*/  VIADD R8, R8, 0x10 ;  /* 0x0000001008087836 */ /* 0x000fe20000000000 */
[----:B------:R-:W-:Y:S02]  /*3670*/  IADD3 R21, PT, PT, R21, 0x200, RZ ;  /* 0x0000020015157810 */ /* 0x000fe40007ffe0ff */
[----:B------:R-:W-:Y:S01]  /*3680*/  IADD3 R9, P2, PT, R2, 0x800, RZ ;  /* 0x0000080002097810 */ /* 0x000fe20007f5e0ff */
[----:B------:R0:W-:Y:S01]  /*3690*/  STG.E desc[UR26][R2.64+-0x400], R11 ;  /* 0xfffc000b02007986 */ /* 0x0001e2000c10191a */
[----:B------:R-:W-:-:S03]  /*36a0*/  ISETP.NE.AND P0, PT, R8, RZ, PT ;  /* 0x000000ff0800720c */ /* 0x000fc60003f05270 */
[----:B------:R0:W-:Y:S01]  /*36b0*/  STG.E desc[UR26][R2.64+-0x380], R11 ;  /* 0xfffc800b02007986 */ /* 0x0001e2000c10191a */
[----:B------:R-:W-:-:S03]  /*36c0*/  IMAD.X R20, RZ, RZ, R3, P2 ;  /* 0x000000ffff147224 */ /* 0x000fc600010e0603 */
        /* <DEDUP_REMOVED lines=15> */
.L_x_70:
[----:B------:R-:W-:Y:S05]  /*37c0*/  BSYNC.RECONVERGENT B1 ;  /* 0x0000000000017941 */ /* 0x000fea0003800200 */
.L_x_69:
[----:B------:R-:W-:Y:S05]  /*37d0*/  @!P1 BRA `(.L_x_68) ;  /* 0x0000000000bc9947 */ /* 0x000fea0003800000 */
[----:B0-----:R-:W0:Y:S01]  /*37e0*/  LDC.64 R2, c[0x0][0x3d0] ;  /* 0x0000f400ff027b82 */ /* 0x001e220000000a00 */
[----:B------:R-:W-:Y:S01]  /*37f0*/  ISETP.GE.U32.AND P0, PT, R10, 0x8, PT ;  /* 0x000000080a00780c */ /* 0x000fe20003f06070 */
[----:B------:R-:W-:Y:S01]  /*3800*/  BSSY.RECONVERGENT B1, `(.L_x_72) ;  /* 0x0000011000017945 */ /* 0x000fe20003800200 */
[----:B-1----:R-:W-:-:S04]  /*3810*/  LOP3.LUT R20, R0, 0x7, RZ, 0xc0, !PT ;  /* 0x0000000700147812 */ /* 0x002fc800078ec0ff */
[----:B------:R-:W-:Y:S02]  /*3820*/  ISETP.NE.AND P1, PT, R20, RZ, PT ;  /* 0x000000ff1400720c */ /* 0x000fe40003f25270 */
[----:B0-----:R-:W-:-:S04]  /*3830*/  IADD3 R8, P2, PT, R2, UR20, RZ ;  /* 0x0000001402087c10 */ /* 0x001fc8000ff5e0ff */
[----:B------:R-:W-:Y:S01]  /*3840*/  IADD3.X R9, PT, PT, R3, UR21, RZ, P2, !PT ;  /* 0x0000001503097c10 */ /* 0x000fe200097fe4ff */
[----:B------:R-:W-:Y:S08]  /*3850*/  @!P0 BRA `(.L_x_73) ;  /* 0x00000000002c8947 */ /* 0x000ff00003800000 */
[----:B------:R-:W-:Y:S02]  /*3860*/  IMAD.MOV.U32 R23, RZ, RZ, 0x7fffffff ;  /* 0x7fffffffff177424 */ /* 0x000fe400078e00ff */
        /* <DEDUP_REMOVED lines=10> */
.L_x_73:
[----:B------:R-:W-:Y:S05]  /*3910*/  BSYNC.RECONVERGENT B1 ;  /* 0x0000000000017941 */ /* 0x000fea0003800200 */
.L_x_72:
[----:B------:R-:W-:Y:S05]  /*3920*/  @!P1 BRA `(.L_x_68) ;  /* 0x0000000000689947 */ /* 0x000fea0003800000 */
[----:B------:R-:W-:Y:S02]  /*3930*/  ISETP.GE.U32.AND P0, PT, R20, 0x4, PT ;  /* 0x000000041400780c */ /* 0x000fe40003f06070 */
[----:B------:R-:W-:-:S04]  /*3940*/  LOP3.LUT R0, R0, 0x3, RZ, 0xc0, !PT ;  /* 0x0000000300007812 */ /* 0x000fc800078ec0ff */
[----:B------:R-:W-:-:S07]  /*3950*/  ISETP.NE.AND P1, PT, R0, RZ, PT ;  /* 0x000000ff0000720c */ /* 0x000fce0003f25270 */
[----:B------:R-:W-:Y:S01]  /*3960*/  @P0 IMAD.WIDE.U32 R8, R21, 0x4, R8 ;  /* 0x0000000415080825 */ /* 0x000fe200078e0008 */
[----:B0-----:R-:W-:-:S03]  /*3970*/  @P0 MOV R11, 0x7fffffff ;  /* 0x7fffffff000b0802 */ /* 0x001fc60000000f00 */
[----:B------:R-:W-:Y:S02]  /*3980*/  @P0 VIADD R21, R21, 0x80 ;  /* 0x0000008015150836 */ /* 0x000fe40000000000 */
[----:B------:R2:W-:Y:S04]  /*3990*/  @P0 STG.E desc[UR26][R8.64], R11 ;  /* 0x0000000b08000986 */ /* 0x0005e8000c10191a */
[----:B------:R2:W-:Y:S04]  /*39a0*/  @P0 STG.E desc[UR26][R8.64+0x80], R11 ;  /* 0x0000800b08000986 */ /* 0x0005e8000c10191a */
[----:B------:R2:W-:Y:S04]  /*39b0*/  @P0 STG.E desc[UR26][R8.64+0x100], R11 ;  /* 0x0001000b08000986 */ /* 0x0005e8000c10191a */
[----:B------:R2:W-:Y:S01]  /*39c0*/  @P0 STG.E desc[UR26][R8.64+0x180], R11 ;  /* 0x0001800b08000986 */ /* 0x0005e2000c10191a */
[----:B------:R-:W-:Y:S05]  /*39d0*/  @!P1 BRA `(.L_x_68) ;  /* 0x00000000003c9947 */ /* 0x000fea0003800000 */
[----:B--2---:R-:W-:Y:S01]  /*39e0*/  MOV R9, UR21 ;  /* 0x0000001500097c02 */ /* 0x004fe20008000f00 */
[----:B------:R-:W-:Y:S02]  /*39f0*/  IMAD.U32 R8, RZ, RZ, UR20 ;  /* 0x00000014ff087e24 */ /* 0x000fe4000f8e00ff */
[----:B------:R-:W-:Y:S02]  /*3a00*/  IMAD.MOV R0, RZ, RZ, -R0 ;  /* 0x000000ffff007224 */ /* 0x000fe400078e0a00 */
[----:B------:R-:W-:-:S04]  /*3a10*/  IMAD.WIDE.U32 R8, R21, 0x4, R8 ;  /* 0x0000000415087825 */ /* 0x000fc800078e0008 */
[----:B------:R-:W-:Y:S01]  /*3a20*/  IMAD.MOV.U32 R11, RZ, RZ, 0x7fffffff ;  /* 0x7fffffffff0b7424 */ /* 0x000fe200078e00ff */
[----:B------:R-:W-:-:S04]  /*3a30*/  IADD3 R8, P0, PT, R8, R2, RZ ;  /* 0x0000000208087210 */ /* 0x000fc80007f1e0ff */
[----:B------:R-:W-:-:S09]  /*3a40*/  IADD3.X R9, PT, PT, R9, R3, RZ, P0, !PT ;  /* 0x0000000309097210 */ /* 0x000fd200007fe4ff */
.L_x_74:
[----:B----4-:R-:W-:Y:S01]  /*3a50*/  IMAD.MOV.U32 R2, RZ, RZ, R8 ;  /* 0x000000ffff027224 */ /* 0x010fe200078e0008 */
[----:B------:R-:W-:Y:S01]  /*3a60*/  IADD3 R0, PT, PT, R0, 0x1, RZ ;  /* 0x0000000100007810 */ /* 0x000fe20007ffe0ff */
[--C-:B------:R-:W-:Y:S01]  /*3a70*/  IMAD.MOV.U32 R3, RZ, RZ, R9.reuse ;  /* 0x000000ffff037224 */ /* 0x100fe200078e0009 */
[----:B------:R-:W-:Y:S02]  /*3a80*/  IADD3 R8, P1, PT, R8, 0x80, RZ ;  /* 0x0000008008087810 */ /* 0x000fe40007f3e0ff */
[----:B------:R-:W-:Y:S02]  /*3a90*/  ISETP.NE.AND P0, PT, R0, RZ, PT ;  /* 0x000000ff0000720c */ /* 0x000fe40003f05270 */
[----:B------:R4:W-:Y:S01]  /*3aa0*/  STG.E desc[UR26][R2.64], R11 ;  /* 0x0000000b02007986 */ /* 0x0009e2000c10191a */
[----:B------:R-:W-:-:S10]  /*3ab0*/  IMAD.X R9, RZ, RZ, R9, P1 ;  /* 0x000000ffff097224 */ /* 0x000fd400008e0609 */
[----:B------:R-:W-:Y:S05]  /*3ac0*/  @P0 BRA `(.L_x_74) ;  /* 0xfffffffc00e00947 */ /* 0x000fea000383ffff */
.L_x_68:
[----:B------:R-:W-:Y:S05]  /*3ad0*/  BSYNC.RECONVERGENT B0 ;  /* 0x0000000000007941 */ /* 0x000fea0003800200 */
.L_x_67:
[----:B------:R-:W-:Y:S01]  /*3ae0*/  ISETP.GE.AND P0, PT, R16, R7, PT ;  /* 0x000000071000720c */ /* 0x000fe20003f06270 */
[----:B0---4-:R-:W-:Y:S01]  /*3af0*/  IMAD.U32 R3, RZ, RZ, UR5 ;  /* 0x00000005ff037e24 */ /* 0x011fe2000f8e00ff */
[----:B------:R-:W-:Y:S04]  /*3b00*/  BSSY.RECONVERGENT B0, `(.L_x_75) ;  /* 0x000005d000007945 */ /* 0x000fe80003800200 */
[----:B------:R-:W-:-:S07]  /*3b10*/  VIADDMNMX R3, R3, UR29, R12, PT ;  /* 0x0000001d03037c46 */ /* 0x000fce000b80010c */
[----:B------:R-:W-:Y:S05]  /*3b20*/  @P0 BRA `(.L_x_76) ;  /* 0x0000000400680947 */ /* 0x000fea0003800000 */
[----:B------:R-:W-:Y:S01]  /*3b30*/  LOP3.LUT R0, RZ, R6, RZ, 0x33, !PT ;  /* 0x00000006ff007212 */ /* 0x000fe200078e33ff */
[----:B------:R-:W-:Y:S03]  /*3b40*/  BSSY.RECONVERGENT B1, `(.L_x_77) ;  /* 0x000002b000017945 */ /* 0x000fe60003800200 */
[----:B------:R-:W-:-:S04]  /*3b50*/  IADD3 R7, PT, PT, R0, R7, RZ ;  /* 0x0000000700077210 */ /* 0x000fc80007ffe0ff */
[C---:B------:R-:W-:Y:S02]  /*3b60*/  ISETP.GE.U32.AND P0, PT, R7.reuse, 0x1e0, PT ;  /* 0x000001e00700780c */ /* 0x040fe40003f06070 */
[----:B------:R-:W-:Y:S01]  /*3b70*/  LEA.HI R0, R7, 0x1, RZ, 0x1b ;  /* 0x0000000107007811 */ /* 0x000fe200078fd8ff */
[----:B------:R-:W-:-:S03]  /*3b80*/  IMAD.MOV.U32 R7, RZ, RZ, R16 ;  /* 0x000000ffff077224 */ /* 0x000fc600078e0010 */
[----:B-1----:R-:W-:-:S04]  /*3b90*/  LOP3.LUT R20, R0, 0xf, RZ, 0xc0, !PT ;  /* 0x0000000f00147812 */ /* 0x002fc800078ec0ff */
[----:B------:R-:W-:-:S03]  /*3ba0*/  ISETP.NE.AND P1, PT, R20, RZ, PT ;  /* 0x000000ff1400720c */ /* 0x000fc60003f25270 */
[----:B------:R-:W-:Y:S10]  /*3bb0*/  @!P0 BRA `(.L_x_78) ;  /* 0x00000000008c8947 */ /* 0x000ff40003800000 */
[----:B------:R-:W-:Y:S01]  /*3bc0*/  IMAD.MOV.U32 R7, RZ, RZ, R16 ;  /* 0x000000ffff077224 */ /* 0x000fe200078e0010 */
[----:B--23--:R-:W-:Y:S01]  /*3bd0*/  MOV R8, UR20 ;  /* 0x0000001400087c02 */ /* 0x00cfe20008000f00 */
[----:B------:R-:W-:Y:S01]  /*3be0*/  IMAD.U32 R9, RZ, RZ, UR21 ;  /* 0x00000015ff097e24 */ /* 0x000fe2000f8e00ff */
[----:B------:R-:W-:Y:S01]  /*3bf0*/  LOP3.LUT R16, R6, 0x1f, RZ, 0xc0, !PT ;  /* 0x0000001f06107812 */ /* 0x000fe200078ec0ff */
[----:B------:R-:W-:Y:S01]  /*3c00*/  IMAD.MOV.U32 R21, RZ, RZ, 0x7fffffff ;  /* 0x7fffffffff157424 */ /* 0x000fe200078e00ff */
[----:B------:R-:W-:-:S03]  /*3c10*/  LOP3.LUT R2, R0, 0xffffff0, RZ, 0xc0, !PT ;  /* 0x0ffffff000027812 */ /* 0x000fc600078ec0ff */
[----:B------:R-:W-:Y:S01]  /*3c20*/  IMAD.WIDE.U32 R8, R16, 0x4, R8 ;  /* 0x0000000410087825 */ /* 0x000fe200078e0008 */
[----:B------:R-:W-:Y:S02]  /*3c30*/  IADD3 R2, PT, PT, -R2, RZ, RZ ;  /* 0x000000ff02027210 */ /* 0x000fe40007ffe1ff */
[----:B------:R-:W-:-:S04]  /*3c40*/  IADD3 R10, P0, PT, R8, UR22, RZ ;  /* 0x00000016080a7c10 */ /* 0x000fc8000ff1e0ff */
[----:B------:R-:W-:-:S04]  /*3c50*/  IADD3 R10, P2, PT, R10, 0x400, RZ ;  /* 0x000004000a0a7810 */ /* 0x000fc80007f5e0ff */
[----:B------:R-:W-:-:S09]  /*3c60*/  IADD3.X R11, PT, PT, RZ, UR23, R9, P2, P0 ;  /* 0x00000017ff0b7c10 */ /* 0x000fd200097e0409 */
.L_x_79:
[----:B0-----:R-:W-:Y:S01]  /*3c70*/  IMAD.MOV.U32 R8, RZ, RZ, R10 ;  /* 0x000000ffff087224 */ /* 0x001fe200078e000a */
[----:B------:R-:W-:Y:S01]  /*3c80*/  IADD3 R2, PT, PT, R2, 0x10, RZ ;  /* 0x0000001002027810 */ /* 0x000fe20007ffe0ff */
[----:B------:R-:W-:Y:S02]  /*3c90*/  IMAD.MOV.U32 R9, RZ, RZ, R11 ;  /* 0x000000ffff097224 */ /* 0x000fe400078e000b */
[----:B------:R-:W-:Y:S01]  /*3ca0*/  VIADD R7, R7, 0x200 ;  /* 0x0000020007077836 */ /* 0x000fe20000000000 */
[----:B------:R-:W-:Y:S02]  /*3cb0*/  ISETP.NE.AND P0, PT, R2, RZ, PT ;  /* 0x000000ff0200720c */ /* 0x000fe40003f05270 */
[----:B------:R0:W-:Y:S01]  /*3cc0*/  STG.E desc[UR26][R8.64+-0x400], R21 ;  /* 0xfffc001508007986 */ /* 0x0001e2000c10191a */
[----:B------:R-:W-:-:S03]  /*3cd0*/  IADD3 R10, P2, PT, R8, 0x800, RZ ;  /* 0x00000800080a7810 */ /* 0x000fc60007f5e0ff */
[----:B------:R0:W-:Y:S02]  /*3ce0*/  STG.E desc[UR26][R8.64+-0x380], R21 ;  /* 0xfffc801508007986 */ /* 0x0001e4000c10191a */
        /* <DEDUP_REMOVED lines=16> */
.L_x_78:
[----:B------:R-:W-:Y:S05]  /*3df0*/  BSYNC.RECONVERGENT B1 ;  /* 0x0000000000017941 */ /* 0x000fea0003800200 */
.L_x_77:
[----:B------:R-:W-:Y:S05]  /*3e00*/  @!P1 BRA `(.L_x_76) ;  /* 0x0000000000b09947 */ /* 0x000fea0003800000 */
[----:B------:R-:W-:Y:S01]  /*3e10*/  ISETP.GE.U32.AND P0, PT, R20, 0x8, PT ;  /* 0x000000081400780c */ /* 0x000fe20003f06070 */
[----:B------:R-:W-:Y:S01]  /*3e20*/  BSSY.RECONVERGENT B1, `(.L_x_80) ;  /* 0x000000f000017945 */ /* 0x000fe20003800200 */
[----:B------:R-:W-:-:S04]  /*3e30*/  LOP3.LUT R2, R0, 0x7, RZ, 0xc0, !PT ;  /* 0x0000000700027812 */ /* 0x000fc800078ec0ff */
[----:B------:R-:W-:-:S07]  /*3e40*/  ISETP.NE.AND P1, PT, R2, RZ, PT ;  /* 0x000000ff0200720c */ /* 0x000fce0003f25270 */
[----:B------:R-:W-:Y:S06]  /*3e50*/  @!P0 BRA `(.L_x_81) ;  /* 0x00000000002c8947 */ /* 0x000fec0003800000 */
[----:B--2---:R-:W-:Y:S01]  /*3e60*/  MOV R11, 0x7fffffff ;  /* 0x7fffffff000b7802 */ /* 0x004fe20000000f00 */
[----:B0--3--:R-:W-:-:S04]  /*3e70*/  IMAD.WIDE.U32 R8, R7, 0x4, R4 ;  /* 0x0000000407087825 */ /* 0x009fc800078e0004 */
        /* <DEDUP_REMOVED lines=9> */
.L_x_81:
[----:B------:R-:W-:Y:S05]  /*3f10*/  BSYNC.RECONVERGENT B1 ;  /* 0x0000000000017941 */ /* 0x000fea0003800200 */
.L_x_80:
[----:B------:R-:W-:Y:S05]  /*3f20*/  @!P1 BRA `(.L_x_76) ;  /* 0x0000000000689947 */ /* 0x000fea0003800000 */
[----:B------:R-:W-:Y:S02]  /*3f30*/  ISETP.GE.U32.AND P0, PT, R2, 0x4, PT ;  /* 0x000000040200780c */ /* 0x000fe40003f06070 */
[----:B------:R-:W-:-:S04]  /*3f40*/  LOP3.LUT R0, R0, 0x3, RZ, 0xc0, !PT ;  /* 0x0000000300007812 */ /* 0x000fc800078ec0ff */
[----:B------:R-:W-:-:S07]  /*3f50*/  ISETP.NE.AND P1, PT, R0, RZ, PT ;  /* 0x000000ff0000720c */ /* 0x000fce0003f25270 */
[C---:B------:R-:W-:Y:S01]  /*3f60*/  @P0 IMAD.WIDE.U32 R4, R7.reuse, 0x4, R4 ;  /* 0x0000000407040825 */ /* 0x040fe200078e0004 */
[----:B------:R-:W-:-:S03]  /*3f70*/  @P0 IADD3 R7, PT, PT, R7, 0x80, RZ ;  /* 0x0000008007070810 */ /* 0x000fc60007ffe0ff */
[----:B0123--:R-:W-:-:S05]  /*3f80*/  @P0 IMAD.MOV.U32 R9, RZ, RZ, 0x7fffffff ;  /* 0x7fffffffff090424 */ /* 0x00ffca00078e00ff */
[----:B------:R4:W-:Y:S04]  /*3f90*/  @P0 STG.E desc[UR26][R4.64], R9 ;  /* 0x0000000904000986 */ /* 0x0009e8000c10191a */
[----:B------:R4:W-:Y:S04]  /*3fa0*/  @P0 STG.E desc[UR26][R4.64+0x80], R9 ;  /* 0x0000800904000986 */ /* 0x0009e8000c10191a */
[----:B------:R4:W-:Y:S04]  /*3fb0*/  @P0 STG.E desc[UR26][R4.64+0x100], R9 ;  /* 0x0001000904000986 */ /* 0x0009e8000c10191a */
[----:B------:R4:W-:Y:S01]  /*3fc0*/  @P0 STG.E desc[UR26][R4.64+0x180], R9 ;  /* 0x0001800904000986 */ /* 0x0009e2000c10191a */
[----:B------:R-:W-:Y:S05]  /*3fd0*/  @!P1 BRA `(.L_x_76) ;  /* 0x00000000003c9947 */ /* 0x000fea0003800000 */
[----:B----4-:R-:W-:Y:S01]  /*3fe0*/  IMAD.U32 R4, RZ, RZ, UR20 ;  /* 0x00000014ff047e24 */ /* 0x010fe2000f8e00ff */
[----:B------:R-:W-:Y:S01]  /*3ff0*/  IADD3 R0, PT, PT, -R0, RZ, RZ ;  /* 0x000000ff00007210 */ /* 0x000fe20007ffe1ff */
[----:B------:R-:W-:Y:S02]  /*4000*/  IMAD.U32 R5, RZ, RZ, UR21 ;  /* 0x00000015ff057e24 */ /* 0x000fe4000f8e00ff */
[----:B------:R-:W-:Y:S02]  /*4010*/  IMAD.MOV.U32 R9, RZ, RZ, 0x7fffffff ;  /* 0x7fffffffff097424 */ /* 0x000fe400078e00ff */
[----:B------:R-:W-:-:S03]  /*4020*/  IMAD.WIDE.U32 R4, R7, 0x4, R4 ;  /* 0x0000000407047825 */ /* 0x000fc600078e0004 */
[----:B------:R-:W-:-:S04]  /*4030*/  IADD3 R2, P0, PT, R4, UR22, RZ ;  /* 0x0000001604027c10 */ /* 0x000fc8000ff1e0ff */
[----:B------:R-:W-:-:S09]  /*4040*/  IADD3.X R7, PT, PT, R5, UR23, RZ, P0, !PT ;  /* 0x0000001705077c10 */ /* 0x000fd200087fe4ff */
.L_x_82:
[----:B------:R-:W-:Y:S01]  /*4050*/  IMAD.MOV.U32 R4, RZ, RZ, R2 ;  /* 0x000000ffff047224 */ /* 0x000fe200078e0002 */
[----:B------:R-:W-:Y:S01]  /*4060*/  MOV R5, R7 ;  /* 0x0000000700057202 */ /* 0x000fe20000000f00 */
[----:B------:R-:W-:Y:S01]  /*4070*/  VIADD R0, R0, 0x1 ;  /* 0x0000000100007836 */ /* 0x000fe20000000000 */
[----:B------:R-:W-:-:S03]  /*4080*/  IADD3 R2, P1, PT, R2, 0x80, RZ ;  /* 0x0000008002027810 */ /* 0x000fc60007f3e0ff */
[----:B------:R0:W-:Y:S01]  /*4090*/  STG.E desc[UR26][R4.64], R9 ;  /* 0x0000000904007986 */ /* 0x0001e2000c10191a */
[----:B------:R-:W-:Y:S01]  /*40a0*/  ISETP.NE.AND P0, PT, R0, RZ, PT ;  /* 0x000000ff0000720c */ /* 0x000fe20003f05270 */
[----:B------:R-:W-:-:S12]  /*40b0*/  IMAD.X R7, RZ, RZ, R7, P1 ;  /* 0x000000ffff077224 */ /* 0x000fd800008e0607 */
[----:B0-----:R-:W-:Y:S05]  /*40c0*/  @P0 BRA `(.L_x_82) ;  /* 0xfffffffc00e00947 */ /* 0x001fea000383ffff */
.L_x_76:
[----:B------:R-:W-:Y:S05]  /*40d0*/  BSYNC.RECONVERGENT B0 ;  /* 0x0000000000007941 */ /* 0x000fea0003800200 */
.L_x_75:
[----:B------:R-:W-:Y:S01]  /*40e0*/  ISETP.GE.AND P0, PT, R16, R3, PT ;  /* 0x000000031000720c */ /* 0x000fe20003f06270 */
[----:B------:R-:W-:-:S12]  /*40f0*/  BSSY.RECONVERGENT B0, `(.L_x_83) ;  /* 0x0000060000007945 */ /* 0x000fd80003800200 */
[----:B------:R-:W-:Y:S05]  /*4100*/  @P0 BRA `(.L_x_84) ;  /* 0x0000000400780947 */ /* 0x000fea0003800000 */
[----:B------:R-:W-:Y:S01]  /*4110*/  LOP3.LUT R0, RZ, R6, RZ, 0x33, !PT ;  /* 0x00000006ff007212 */ /* 0x000fe200078e33ff */
[----:B------:R-:W-:Y:S03]  /*4120*/  BSSY.RECONVERGENT B1, `(.L_x_85) ;  /* 0x000002c000017945 */ /* 0x000fe60003800200 */
[----:B------:R-:W-:Y:S01]  /*4130*/  IADD3 R3, PT, PT, R0, R3, RZ ;  /* 0x0000000300037210 */ /* 0x000fe20007ffe0ff */
[----:B------:R-:W-:-:S03]  /*4140*/  IMAD.MOV.U32 R0, RZ, RZ, R16 ;  /* 0x000000ffff007224 */ /* 0x000fc600078e0010 */
[C---:B------:R-:W-:Y:S02]  /*4150*/  ISETP.GE.U32.AND P0, PT, R3.reuse, 0x1e0, PT ;  /* 0x000001e00300780c */ /* 0x040fe40003f06070 */
[----:B----4-:R-:W-:-:S04]  /*4160*/  LEA.HI R4, R3, 0x1, RZ, 0x1b ;  /* 0x0000000103047811 */ /* 0x010fc800078fd8ff */
[----:B0123--:R-:W-:-:S04]  /*4170*/  LOP3.LUT R8, R4, 0xf, RZ, 0xc0, !PT ;  /* 0x0000000f04087812 */ /* 0x00ffc800078ec0ff */
[----:B------:R-:W-:-:S03]  /*4180*/  ISETP.NE.AND P1, PT, R8, RZ, PT ;  /* 0x000000ff0800720c */ /* 0x000fc60003f25270 */
[----:B------:R-:W-:Y:S10]  /*4190*/  @!P0 BRA `(.L_x_86) ;  /* 0x0000000000908947 */ /* 0x000ff40003800000 */
[----:B------:R-:W0:Y:S01]  /*41a0*/  LDCU.64 UR4, c[0x0][0x3e0] ;  /* 0x00007c00ff0477ac */ /* 0x000e220008000a00 */
[----:B------:R-:W-:Y:S01]  /*41b0*/  IMAD.MOV.U32 R0, RZ, RZ, R16 ;  /* 0x000000ffff007224 */ /* 0x000fe200078e0010 */
[----:B------:R-:W-:Y:S01]  /*41c0*/  MOV R2, UR20 ;  /* 0x0000001400027c02 */ /* 0x000fe20008000f00 */
[----:B------:R-:W-:Y:S01]  /*41d0*/  IMAD.U32 R3, RZ, RZ, UR21 ;  /* 0x00000015ff037e24 */ /* 0x000fe2000f8e00ff */
[----:B------:R-:W-:Y:S01]  /*41e0*/  LOP3.LUT R16, R6, 0x1f, RZ, 0xc0, !PT ;  /* 0x0000001f06107812 */ /* 0x000fe200078ec0ff */
[----:B------:R-:W-:-:S04]  /*41f0*/  IMAD.MOV.U32 R9, RZ, RZ, 0x7fffffff ;  /* 0x7fffffffff097424 */ /* 0x000fc800078e00ff */
[----:B------:R-:W-:-:S03]  /*4200*/  IMAD.WIDE.U32 R2, R16, 0x4, R2 ;  /* 0x0000000410027825 */ /* 0x000fc600078e0002 */
[----:B0-----:R-:W-:Y:S02]  /*4210*/  IADD3 R6, P0, PT, R2, UR4, RZ ;  /* 0x0000000402067c10 */ /* 0x001fe4000ff1e0ff */
[----:B------:R-:W-:Y:S02]  /*4220*/  LOP3.LUT R2, R4, 0xffffff0, RZ, 0xc0, !PT ;  /* 0x0ffffff004027812 */ /* 0x000fe400078ec0ff */
[----:B------:R-:W-:Y:S02]  /*4230*/  IADD3 R6, P2, PT, R6, 0x400, RZ ;  /* 0x0000040006067810 */ /* 0x000fe40007f5e0ff */
[----:B------:R-:W-:Y:S02]  /*4240*/  IADD3 R5, PT, PT, -R2, RZ, RZ ;  /* 0x000000ff02057210 */ /* 0x000fe40007ffe1ff */
[----:B------:R-:W-:-:S09]  /*4250*/  IADD3.X R7, PT, PT, RZ, UR5, R3, P2, P0 ;  /* 0x00000005ff077c10 */ /* 0x000fd200097e0403 */
.L_x_87:
        /* <DEDUP_REMOVED lines=24> */
.L_x_86:
[----:B------:R-:W-:Y:S05]  /*43e0*/  BSYNC.RECONVERGENT B1 ;  /* 0x0000000000017941 */ /* 0x000fea0003800200 */
.L_x_85:
[----:B------:R-:W-:Y:S05]  /*43f0*/  @!P1 BRA `(.L_x_84) ;  /* 0x0000000000bc9947 */ /* 0x000fea0003800000 */
[----:B0-----:R-:W0:Y:S01]  /*4400*/  LDC.64 R2, c[0x0][0x3e0] ;  /* 0x0000f800ff027b82 */ /* 0x001e220000000a00 */
[----:B------:R-:W-:Y:S01]  /*4410*/  ISETP.GE.U32.AND P0, PT, R8, 0x8, PT ;  /* 0x000000080800780c */ /* 0x000fe20003f06070 */
[----:B------:R-:W-:Y:S01]  /*4420*/  BSSY.RECONVERGENT B1, `(.L_x_88) ;  /* 0x0000011000017945 */ /* 0x000fe20003800200 */
[----:B------:R-:W-:-:S04]  /*4430*/  LOP3.LUT R10, R4, 0x7, RZ, 0xc0, !PT ;  /* 0x00000007040a7812 */ /* 0x000fc800078ec0ff */
[----:B------:R-:W-:Y:S02]  /*4440*/  ISETP.NE.AND P1, PT, R10, RZ, PT ;  /* 0x000000ff0a00720c */ /* 0x000fe40003f25270 */
[----:B0-----:R-:W-:-:S04]  /*4450*/  IADD3 R6, P2, PT, R2, UR20, RZ ;  /* 0x0000001402067c10 */ /* 0x001fc8000ff5e0ff */
[----:B------:R-:W-:Y:S01]  /*4460*/  IADD3.X R7, PT, PT, R3, UR21, RZ, P2, !PT ;  /* 0x0000001503077c10 */ /* 0x000fe200097fe4ff */
[----:B------:R-:W-:Y:S08]  /*4470*/  @!P0 BRA `(.L_x_89) ;  /* 0x00000000002c8947 */ /* 0x000ff00003800000 */
[----:B------:R-:W-:Y:S01]  /*4480*/  MOV R5, 0x7fffffff ;  /* 0x7fffffff00057802 */ /* 0x000fe20000000f00 */
        /* <DEDUP_REMOVED lines=10> */
.L_x_89:
[----:B------:R-:W-:Y:S05]  /*4530*/  BSYNC.RECONVERGENT B1 ;  /* 0x0000000000017941 */ /* 0x000fea0003800200 */
.L_x_88:
[----:B------:R-:W-:Y:S05]  /*4540*/  @!P1 BRA `(.L_x_84) ;  /* 0x0000000000689947 */ /* 0x000fea0003800000 */
[----:B------:R-:W-:Y:S02]  /*4550*/  ISETP.GE.U32.AND P0, PT, R10, 0x4, PT ;  /* 0x000000040a00780c */ /* 0x000fe40003f06070 */
[----:B0-----:R-:W-:-:S04]  /*4560*/  LOP3.LUT R8, R4, 0x3, RZ, 0xc0, !PT ;  /* 0x0000000304087812 */ /* 0x001fc800078ec0ff */
[----:B------:R-:W-:-:S07]  /*4570*/  ISETP.NE.AND P1, PT, R8, RZ, PT ;  /* 0x000000ff0800720c */ /* 0x000fce0003f25270 */
[C---:B------:R-:W-:Y:S01]  /*4580*/  @P0 IMAD.WIDE.U32 R6, R0.reuse, 0x4, R6 ;  /* 0x0000000400060825 */ /* 0x040fe200078e0006 */
[----:B------:R-:W-:-:S03]  /*4590*/  @P0 IADD3 R0, PT, PT, R0, 0x80, RZ ;  /* 0x0000008000000810 */ /* 0x000fc60007ffe0ff */
[----:B------:R-:W-:-:S05]  /*45a0*/  @P0 IMAD.MOV.U32 R5, RZ, RZ, 0x7fffffff ;  /* 0x7fffffffff050424 */ /* 0x000fca00078e00ff */
[----:B------:R0:W-:Y:S04]  /*45b0*/  @P0 STG.E desc[UR26][R6.64], R5 ;  /* 0x0000000506000986 */ /* 0x0001e8000c10191a */
[----:B------:R0:W-:Y:S04]  /*45c0*/  @P0 STG.E desc[UR26][R6.64+0x80], R5 ;  /* 0x0000800506000986 */ /* 0x0001e8000c10191a */
[----:B------:R0:W-:Y:S04]  /*45d0*/  @P0 STG.E desc[UR26][R6.64+0x100], R5 ;  /* 0x0001000506000986 */ /* 0x0001e8000c10191a */
[----:B------:R0:W-:Y:S01]  /*45e0*/  @P0 STG.E desc[UR26][R6.64+0x180], R5 ;  /* 0x0001800506000986 */ /* 0x0001e2000c10191a */
[----:B------:R-:W-:Y:S05]  /*45f0*/  @!P1 BRA `(.L_x_84) ;  /* 0x00000000003c9947 */ /* 0x000fea0003800000 */
[----:B------:R-:W-:Y:S01]  /*4600*/  IMAD.U32 R4, RZ, RZ, UR20 ;  /* 0x00000014ff047e24 */ /* 0x000fe2000f8e00ff */
[----:B------:R-:W-:Y:S01]  /*4610*/  IADD3 R8, PT, PT, -R8, RZ, RZ ;  /* 0x000000ff08087210 */ /* 0x000fe20007ffe1ff */
[----:B0-----:R-:W-:Y:S02]  /*4620*/  IMAD.U32 R5, RZ, RZ, UR21 ;  /* 0x00000015ff057e24 */ /* 0x001fe4000f8e00ff */
[----:B------:R-:W-:Y:S02]  /*4630*/  IMAD.MOV.U32 R7, RZ, RZ, 0x7fffffff ;  /* 0x7fffffffff077424 */ /* 0x000fe400078e00ff */
[----:B------:R-:W-:-:S03]  /*4640*/  IMAD.WIDE.U32 R4, R0, 0x4, R4 ;  /* 0x0000000400047825 */ /* 0x000fc600078e0004 */
[----:B------:R-:W-:-:S05]  /*4650*/  IADD3 R0, P0, PT, R4, R2, RZ ;  /* 0x0000000204007210 */ /* 0x000fca0007f1e0ff */
[----:B------:R-:W-:-:S08]  /*4660*/  IMAD.X R5, R5, 0x1, R3, P0 ;  /* 0x0000000105057824 */ /* 0x000fd000000e0603 */
.L_x_90:
[----:B------:R-:W-:Y:S01]  /*4670*/  MOV R2, R0 ;  /* 0x0000000000027202 */ /* 0x000fe20000000f00 */
[----:B------:R-:W-:Y:S01]  /*4680*/  IMAD.MOV.U32 R3, RZ, RZ, R5 ;  /* 0x000000ffff037224 */ /* 0x000fe200078e0005 */
[----:B------:R-:W-:Y:S01]  /*4690*/  IADD3 R0, P1, PT, R0, 0x80, RZ ;  /* 0x0000008000007810 */ /* 0x000fe20007f3e0ff */
[----:B------:R-:W-:-:S03]  /*46a0*/  VIADD R8, R8, 0x1 ;  /* 0x0000000108087836 */ /* 0x000fc60000000000 */
[----:B------:R0:W-:Y:S01]  /*46b0*/  STG.E desc[UR26][R2.64], R7 ;  /* 0x0000000702007986 */ /* 0x0001e2000c10191a */
[----:B------:R-:W-:Y:S02]  /*46c0*/  IADD3.X R5, PT, PT, RZ, R5, RZ, P1, !PT ;  /* 0x00000005ff057210 */ /* 0x000fe40000ffe4ff */
[----:B------:R-:W-:-:S13]  /*46d0*/  ISETP.NE.AND P0, PT, R8, RZ, PT ;  /* 0x000000ff0800720c */ /* 0x000fda0003f05270 */
[----:B0-----:R-:W-:Y:S05]  /*46e0*/  @P0 BRA `(.L_x_90) ;  /* 0xfffffffc00e00947 */ /* 0x001fea000383ffff */
.L_x_84:
[----:B------:R-:W-:Y:S05]  /*46f0*/  BSYNC.RECONVERGENT B0 ;  /* 0x0000000000007941 */ /* 0x000fea0003800200 */
.L_x_83:
[----:B------:R-:W-:-:S13]  /*4700*/  ISETP.LE.AND P0, PT, R12, UR29, PT ;  /* 0x0000001d0c007c0c */ /* 0x000fda000bf03270 */
[----:B------:R-:W-:Y:S05]  /*4710*/  @P0 EXIT ;  /* 0x000000000000094d */ /* 0x000fea0003800000 */
[----:B------:R-:W5:Y:S01]  /*4720*/  LDCU.64 UR4, c[0x0][0x3e0] ;  /* 0x00007c00ff0477ac */ /* 0x000f620008000a00 */
[----:B------:R-:W-:Y:S02]  /*4730*/  HFMA2 R10, -RZ, RZ, 0, 0 ;  /* 0x00000000ff0a7431 */ /* 0x000fe400000001ff */
[----:B------:R-:W-:Y:S01]  /*4740*/  VIADD R12, R12, -UR29 ;  /* 0x8000001d0c0c7c36 */ /* 0x000fe20008000000 */
[----:B01234-:R-:W-:Y:S01]  /*4750*/  CS2R R8, SRZ ;  /* 0x0000000000087805 */ /* 0x01ffe2000001ff00 */
[----:B------:R-:W0:Y:S01]  /*4760*/  LDCU.64 UR14, c[0x0][0x3d0] ;  /* 0x00007a00ff0e77ac */ /* 0x000e220008000a00 */
[----:B------:R-:W-:Y:S02]  /*4770*/  VIADD R11, R16, UR29 ;  /* 0x0000001d100b7c36 */ /* 0x000fe40008000000 */
[--C-:B------:R-:W-:Y:S01]  /*4780*/  IMAD.MOV.U32 R7, RZ, RZ, R13.reuse ;  /* 0x000000ffff077224 */ /* 0x100fe200078e000d */
[----:B------:R-:W1:Y:S01]  /*4790*/  LDCU.64 UR16, c[0x0][0x3c8] ;  /* 0x00007900ff1077ac */ /* 0x000e620008000a00 */
[----:B------:R-:W-:Y:S01]  /*47a0*/  IMAD.MOV.U32 R22, RZ, RZ, R13 ;  /* 0x000000ffff167224 */ /* 0x000fe200078e000d */
[----:B-----5:R-:W-:-:S02]  /*47b0*/  UIADD3 UR12, UP0, UPT, UR20, UR4, URZ ;  /* 0x00000004140c7290 */ /* 0x020fc4000ff1e0ff */
[----:B0-----:R-:W-:Y:S02]  /*47c0*/  UIADD3 UR14, UP1, UPT, UR20, UR14, URZ ;  /* 0x0000000e140e7290 */ /* 0x001fe4000ff3e0ff */
[----:B------:R-:W-:Y:S02]  /*47d0*/  UIADD3.X UR13, UPT, UPT, UR21, UR5, URZ, UP0, !UPT ;  /* 0x00000005150d7290 */ /* 0x000fe400087fe4ff */
[----:B-1----:R-:W-:Y:S02]  /*47e0*/  UIADD3 UR16, UP2, UPT, UR20, UR16, URZ ;  /* 0x0000001014107290 */ /* 0x002fe4000ff5e0ff */
[----:B------:R-:W-:Y:S02]  /*47f0*/  UIADD3.X UR15, UPT, UPT, UR21, UR15, URZ, UP1, !UPT ;  /* 0x0000000f150f7290 */ /* 0x000fe40008ffe4ff */
[----:B------:R-:W-:-:S12]  /*4800*/  UIADD3.X UR17, UPT, UPT, UR21, UR17, URZ, UP2, !UPT ;  /* 0x0000001115117290 */ /* 0x000fd800097fe4ff */
.L_x_108:
[----:B------:R-:W0:Y:S01]  /*4810*/  LDC R6, c[0x0][0x388] ;  /* 0x0000e200ff067b82 */ /* 0x000e220000000800 */
[----:B------:R-:W-:Y:S02]  /*4820*/  MOV R5, 0x7fffffff ;  /* 0x7fffffff00057802 */ /* 0x000fe40000000f00 */
[----:B0-----:R-:W-:-:S13]  /*4830*/  ISETP.GE.AND P5, PT, R11, R6, PT ;  /* 0x000000060b00720c */ /* 0x001fda0003fa6270 */
[----:B------:R-:W0:Y:S02]  /*4840*/  @!P5 LDC.64 R2, c[0x0][0x380] ;  /* 0x0000e000ff02db82 */ /* 0x000e240000000a00 */
[----:B0-----:R-:W-:-:S05]  /*4850*/  @!P5 IMAD.WIDE R20, R11, 0x4, R2 ;  /* 0x000000040b14d825 */ /* 0x001fca00078e0202 */
[----:B--2---:R-:W2:Y:S01]  /*4860*/  @!P5 LDG.E.CONSTANT R5, desc[UR26][R20.64] ;  /* 0x0000001a1405d981 */ /* 0x004ea2000c1e9900 */
[----:B------:R-:W-:Y:S01]  /*4870*/  IMAD.U32 R0, RZ, RZ, UR8 ;  /* 0x00000008ff007e24 */ /* 0x000fe2000f8e00ff */
[----:B------:R-:W-:Y:S01]  /*4880*/  MOV R4, 0x3f800000 ;  /* 0x3f80000000047802 */ /* 0x000fe20000000f00 */
[----:B------:R-:W-:Y:S01]  /*4890*/  IMAD.U32 R25, RZ, RZ, UR6 ;  /* 0x00000006ff197e24 */ /* 0x000fe2000f8e00ff */
[----:B------:R-:W-:Y:S01]  /*48a0*/  UMOV UR4, 0xffffffff ;  /* 0xffffffff00047882 */ /* 0x000fe20000000000 */
[----:B------:R-:W-:Y:S02]  /*48b0*/  IMAD.U32 R2, RZ, RZ, UR7 ;  /* 0x00000007ff027e24 */ /* 0x000fe4000f8e00ff */
[----:B------:R-:W-:Y:S01]  /*48c0*/  FADD R0, -R0, 1 ;  /* 0x3f80000000007421 */ /* 0x000fe20000000100 */
[----:B------:R-:W-:Y:S01]  /*48d0*/  FADD R25, -R25, 1 ;  /* 0x3f80000019197421 */ /* 0x000fe20000000100 */
[----:B------:R-:W-:Y:S02]  /*48e0*/  IMAD.MOV.U32 R3, RZ, RZ, 0x3f800000 ;  /* 0x3f800000ff037424 */ /* 0x000fe400078e00ff */
[----:B------:R-:W-:Y:S01]  /*48f0*/  FADD R2, -R2, 1 ;  /* 0x3f80000002027421 */ /* 0x000fe20000000100 */
[----:B------:R-:W-:Y:S01]  /*4900*/  @!P5 IMAD.MOV.U32 R4, RZ, RZ, R0 ;  /* 0x000000ffff04d224 */ /* 0x000fe200078e0000 */
[----:B------:R-:W-:-:S02]  /*4910*/  VIMNMX R0, PT, PT, R12, 0x20, PT ;  /* 0x000000200c007848 */ /* 0x000fc40003fe0100 */
[----:B------:R-:W-:Y:S02]  /*4920*/  ISETP.GE.U32.AND P4, PT, R16, 0x10, PT ;  /* 0x000000101000780c */ /* 0x000fe40003f86070 */
[----:B------:R-:W-:Y:S01]  /*4930*/  @!P5 MOV R3, R2 ;  /* 0x000000020003d202 */ /* 0x000fe20000000f00 */
[----:B------:R-:W-:Y:S01]  /*4940*/  VIADD R2, R0, 0xffffffff ;  /* 0xffffffff00027836 */ /* 0x000fe20000000000 */
[C---:B------:R-:W-:Y:S02]  /*4950*/  ISETP.GE.U32.AND P3, PT, R16.reuse, 0x8, PT ;  /* 0x000000081000780c */ /* 0x040fe40003f66070 */
[C---:B------:R-:W-:Y:S02]  /*4960*/  ISETP.GE.U32.AND P2, PT, R16.reuse, 0x4, PT ;  /* 0x000000041000780c */ /* 0x040fe40003f46070 */
[C---:B------:R-:W-:Y:S02]  /*4970*/  ISETP.GE.U32.AND P1, PT, R16.reuse, 0x2, PT ;  /* 0x000000021000780c */ /* 0x040fe40003f26070 */
[----:B------:R-:W-:-:S02]  /*4980*/  ISETP.NE.AND P0, PT, R16, RZ, PT ;  /* 0x000000ff1000720c */ /* 0x000fc40003f05270 */
[----:B------:R-:W-:Y:S01]  /*4990*/  IADD3 R0, PT, PT, R0, R15, RZ ;  /* 0x0000000f00007210 */ /* 0x000fe20007ffe0ff */
[C---:B--2---:R-:W-:Y:S01]  /*49a0*/  FMUL R34, R5.reuse, UR6 ;  /* 0x0000000605227c20 */ /* 0x044fe20008400000 */
[----:B------:R-:W-:-:S04]  /*49b0*/  FSETP.NE.AND P6, PT, |R5|, +INF , !P5 ;  /* 0x7f8000000500780b */ /* 0x000fc80006fc5200 */
[----:B------:R-:W-:Y:S02]  /*49c0*/  P2R R24, PR, RZ, 0x40 ;  /* 0x00000040ff187803 */ /* 0x000fe40000000000 */
[----:B------:R-:W-:Y:S02]  /*49d0*/  FSEL R25, R25, 1, P6 ;  /* 0x3f80000019197808 */ /* 0x000fe40003000000 */
[----:B------:R-:W-:Y:S02]  /*49e0*/  FSEL R34, R34, RZ, P6 ;  /* 0x000000ff22227208 */ /* 0x000fe40003000000 */
[----:B------:R-:W-:-:S04]  /*49f0*/  ISETP.GE.AND P6, PT, R11, R6, PT ;  /* 0x000000060b00720c */ /* 0x000fc80003fc6270 */
[----:B------:R-:W-:Y:S01]  /*4a00*/  P2R R21, PR, RZ, 0x40 ;  /* 0x00000040ff157803 */ /* 0x000fe20000000000 */
[----:B-1----:R-:W-:Y:S08]  /*4a10*/  BRA.DIV UR4, `(.L_x_91) ;  /* 0x0000000e042c7947 */ /* 0x002ff0000b800000 */
[----:B------:R-:W0:Y:S01]  /*4a20*/  SHFL.UP PT, R26, R34, 0x1, RZ ;  /* 0x04200000221a7989 */ /* 0x000e2200000e00ff */
[----:B------:R-:W-:Y:S02]  /*4a30*/  ISETP.NE.AND P6, PT, R21, RZ, PT ;  /* 0x000000ff1500720c */ /* 0x000fe40003fc5270 */
[----:B------:R-:W-:Y:S01]  /*4a40*/  P2R R20, PR, RZ, 0x20 ;  /* 0x00000020ff147803 */ /* 0x000fe20000000000 */
[----:B------:R-:W1:Y:S01]  /*4a50*/  SHFL.UP PT, R21, R25, 0x1, RZ ;  /* 0x0420000019157989 */ /* 0x000e6200000e00ff */
[----:B------:R-:W-:-:S03]  /*4a60*/  ISETP.NE.AND P5, PT, R24, RZ, PT ;  /* 0x000000ff1800720c */ /* 0x000fc60003fa5270 */
[----:B------:R-:W-:Y:S01]  /*4a70*/  SHFL.IDX PT, R7, R7, RZ, 0x1f ;  /* 0x00001fff07077589 */ /* 0x000fe200000e0000 */
[----:B0-----:R-:W-:Y:S01]  /*4a80*/  @P0 FFMA R34, R25, R26, R34 ;  /* 0x0000001a19220223 */ /* 0x001fe20000000022 */
[----:B-1----:R-:W-:-:S04]  /*4a90*/  FSEL R24, R21, 1, P0 ;  /* 0x3f80000015187808 */ /* 0x002fc80000000000 */
[----:B------:R-:W0:Y:S01]  /*4aa0*/  SHFL.UP PT, R26, R34, 0x2, RZ ;  /* 0x04400000221a7989 */ /* 0x000e2200000e00ff */
[----:B------:R-:W-:-:S03]  /*4ab0*/  FMUL R21, R25, R24 ;  /* 0x0000001819157220 */ /* 0x000fc60000400000 */
[----:B------:R-:W-:Y:S04]  /*4ac0*/  SHFL.IDX PT, R25, R22, RZ, 0x1f ;  /* 0x00001fff16197589 */ /* 0x000fe800000e0000 */
[----:B------:R-:W1:Y:S01]  /*4ad0*/  SHFL.UP PT, R30, R21, 0x2, RZ ;  /* 0x04400000151e7989 */ /* 0x000e6200000e00ff */
[----:B0-----:R-:W-:-:S05]  /*4ae0*/  FFMA R23, R21, R26, R34 ;  /* 0x0000001a15177223 */ /* 0x001fca0000000022 */
[----:B------:R-:W-:-:S05]  /*4af0*/  FSEL R32, R34, R23, !P1 ;  /* 0x0000001722207208 */ /* 0x000fca0004800000 */
[----:B------:R-:W0:Y:S01]  /*4b00*/  SHFL.UP PT, R26, R32, 0x4, RZ ;  /* 0x04800000201a7989 */ /* 0x000e2200000e00ff */
[----:B-1----:R-:W-:-:S05]  /*4b10*/  @P1 FMUL R21, R21, R30 ;  /* 0x0000001e15151220 */ /* 0x002fca0000400000 */
[----:B------:R-:W1:Y:S01]  /*4b20*/  SHFL.UP PT, R30, R21, 0x4, RZ ;  /* 0x04800000151e7989 */ /* 0x000e6200000e00ff */
[----:B0-----:R-:W-:-:S05]  /*4b30*/  FFMA R23, R21, R26, R32 ;  /* 0x0000001a15177223 */ /* 0x001fca0000000020 */
[----:B------:R-:W-:Y:S01]  /*4b40*/  FSEL R36, R32, R23, !P2 ;  /* 0x0000001720247208 */ /* 0x000fe20005000000 */
[----:B-1----:R-:W-:-:S04]  /*4b50*/  @P2 FMUL R21, R21, R30 ;  /* 0x0000001e15152220 */ /* 0x002fc80000400000 */
[----:B------:R-:W0:Y:S04]  /*4b60*/  SHFL.UP PT, R26, R36, 0x8, RZ ;  /* 0x05000000241a7989 */ /* 0x000e2800000e00ff */
[----:B------:R-:W1:Y:S01]  /*4b70*/  SHFL.UP PT, R30, R21, 0x8, RZ ;  /* 0x05000000151e7989 */ /* 0x000e6200000e00ff */
[C---:B0-----:R-:W-:Y:S01]  /*4b80*/  FFMA R23, R21.reuse, R26, R36 ;  /* 0x0000001a15177223 */ /* 0x041fe20000000024 */
[----:B-1----:R-:W-:-:S04]  /*4b90*/  @P3 FMUL R21, R21, R30 ;  /* 0x0000001e15153220 */ /* 0x002fc80000400000 */
[----:B------:R-:W-:Y:S01]  /*4ba0*/  FSEL R34, R36, R23, !P3 ;  /* 0x0000001724227208 */ /* 0x000fe20005800000 */
[----:B------:R-:W-:Y:S04]  /*4bb0*/  SHFL.UP PT, R32, R21, 0x10, RZ ;  /* 0x0600000015207989 */ /* 0x000fe800000e00ff */
[----:B------:R-:W0:Y:S02]  /*4bc0*/  SHFL.UP PT, R26, R34, 0x10, RZ ;  /* 0x06000000221a7989 */ /* 0x000e2400000e00ff */
[C---:B0-----:R-:W-:Y:S01]  /*4bd0*/  FFMA R23, R21.reuse, R26, R34 ;  /* 0x0000001a15177223 */ /* 0x041fe20000000022 */
[----:B------:R-:W-:Y:S02]  /*4be0*/  @P4 FMUL R21, R21, R32 ;  /* 0x0000002015154220 */ /* 0x000fe40000400000 */
[----:B------:R-:W-:Y:S02]  /*4bf0*/  SHFL.IDX PT, R32, R13, RZ, 0x1f ;  /* 0x00001fff0d207589 */ /* 0x000fe400000e0000 */
[----:B------:R-:W-:-:S02]  /*4c00*/  FSEL R30, R34, R23, !P4 ;  /* 0x00000017221e7208 */ /* 0x000fc40006000000 */
[----:B------:R-:W0:Y:S03]  /*4c10*/  SHFL.UP PT, R23, R4, 0x1, RZ ;  /* 0x0420000004177989 */ /* 0x000e2600000e00ff */
[----:B------:R-:W-:-:S05]  /*4c20*/  FFMA R21, R21, R25, R30 ;  /* 0x0000001915157223 */ /* 0x000fca000000001e */
[----:B------:R-:W1:Y:S04]  /*4c30*/  SHFL.UP PT, R24, R21, 0x1, RZ ;  /* 0x0420000015187989 */ /* 0x000e6800000e00ff */
[----:B------:R-:W-:Y:S01]  /*4c40*/  SHFL.IDX PT, R22, R21, R2, 0x1f ;  /* 0x00001f0215167589 */ /* 0x000fe200000e0000 */
[----:B0-----:R-:W-:-:S05]  /*4c50*/  FSEL R23, R23, 1, P0 ;  /* 0x3f80000017177808 */ /* 0x001fca0000000000 */
[----:B------:R-:W-:Y:S01]  /*4c60*/  FMUL R23, R23, R4 ;  /* 0x0000000417177220 */ /* 0x000fe20000400000 */
[----:B-1----:R-:W-:Y:S02]  /*4c70*/  @!P5 FSEL R5, R25, R24, !P0 ;  /* 0x000000181905d208 */ /* 0x002fe40004000000 */
[----:B------:R-:W0:Y:S01]  /*4c80*/  SHFL.UP PT, R24, R3, 0x1, RZ ;  /* 0x0420000003187989 */ /* 0x000e2200000e00ff */
[----:B------:R-:W-:Y:S02]  /*4c90*/  ISETP.NE.AND P5, PT, R20, RZ, PT ;  /* 0x000000ff1400720c */ /* 0x000fe40003fa5270 */
[C---:B------:R-:W-:Y:S01]  /*4ca0*/  FMUL R30, R5.reuse, UR7 ;  /* 0x00000007051e7c20 */ /* 0x040fe20008400000 */
[----:B------:R-:W-:-:S04]  /*4cb0*/  FMUL R5, R5, UR8 ;  /* 0x0000000805057c20 */ /* 0x000fc80008400000 */
[----:B------:R-:W-:Y:S02]  /*4cc0*/  FSEL R30, R30, RZ, !P6 ;  /* 0x000000ff1e1e7208 */ /* 0x000fe40007000000 */
[----:B------:R-:W-:-:S03]  /*4cd0*/  FSEL R5, R5, RZ, !P6 ;  /* 0x000000ff05057208 */ /* 0x000fc60007000000 */
[----:B------:R-:W1:Y:S04]  /*4ce0*/  SHFL.UP PT, R25, R30, 0x1, RZ ;  /* 0x042000001e197989 */ /* 0x000e6800000e00ff */
[----:B------:R-:W2:Y:S01]  /*4cf0*/  SHFL.UP PT, R26, R5, 0x1, RZ ;  /* 0x04200000051a7989 */ /* 0x000ea200000e00ff */
[----:B0-----:R-:W-:-:S05]  /*4d00*/  FSEL R24, R24, 1, P0 ;  /* 0x3f80000018187808 */ /* 0x001fca0000000000 */
[-C--:B------:R-:W-:Y:S01]  /*4d10*/  FMUL R24, R24, R3.reuse ;  /* 0x0000000318187220 */ /* 0x080fe20000400000 */
[----:B-1----:R-:W-:-:S04]  /*4d20*/  @P0 FFMA R30, R25, R3, R30 ;  /* 0x00000003191e0223 */ /* 0x002fc8000000001e */
[----:B------:R-:W-:Y:S01]  /*4d30*/  SHFL.UP PT, R25, R24, 0x2, RZ ;  /* 0x0440000018197989 */ /* 0x000fe200000e00ff */
[----:B--2---:R-:W-:-:S03]  /*4d40*/  @P0 FFMA R5, R26, R4, R5 ;  /* 0x000000041a050223 */ /* 0x004fc60000000005 */
[----:B------:R-:W0:Y:S04]  /*4d50*/  SHFL.UP PT, R31, R30, 0x2, RZ ;  /* 0x044000001e1f7989 */ /* 0x000e2800000e00ff */
[----:B------:R-:W1:Y:S04]  /*4d60*/  SHFL.UP PT, R26, R5, 0x2, RZ ;  /* 0x04400000051a7989 */ /* 0x000e6800000e00ff */
[----:B------:R-:W2:Y:S01]  /*4d70*/  SHFL.UP PT, R4, R23, 0x2, RZ ;  /* 0x0440000017047989 */ /* 0x000ea200000e00ff */
[C---:B0-----:R-:W-:Y:S01]  /*4d80*/  FFMA R3, R24.reuse, R31, R30 ;  /* 0x0000001f18037223 */ /* 0x041fe2000000001e */
[----:B------:R-:W-:Y:S01]  /*4d90*/  @P1 FMUL R24, R24, R25 ;  /* 0x0000001918181220 */ /* 0x000fe20000400000 */
[----:B-1----:R-:W-:-:S03]  /*4da0*/  FFMA R20, R23, R26, R5 ;  /* 0x0000001a17147223 */ /* 0x002fc60000000005 */
[----:B------:R-:W-:Y:S01]  /*4db0*/  FSEL R3, R30, R3, !P1 ;  /* 0x000000031e037208 */ /* 0x000fe20004800000 */
[----:B------:R-:W-:Y:S01]  /*4dc0*/  SHFL.UP PT, R25, R24, 0x4, RZ ;  /* 0x0480000018197989 */ /* 0x000fe200000e00ff */
[----:B--2---:R-:W-:Y:S01]  /*4dd0*/  @P1 FMUL R23, R23, R4 ;  /* 0x0000000417171220 */ /* 0x004fe20000400000 */
[----:B------:R-:W-:Y:S02]  /*4de0*/  FSEL R5, R5, R20, !P1 ;  /* 0x0000001405057208 */ /* 0x000fe40004800000 */
        /* <DEDUP_REMOVED lines=27> */
[----:B--2---:R-:W-:-:S04]  /*4fa0*/  @P4 FMUL R23, R23, R4 ;  /* 0x0000000417174220 */ /* 0x004fc80000400000 */
[----:B------:R-:W-:Y:S01]  /*4fb0*/  FFMA R3, R24, R7, R31 ;  /* 0x0000000718037223 */ /* 0x000fe2000000001f */
[----:B------:R-:W-:-:S04]  /*4fc0*/  FSEL R24, R30, R5, !P4 ;  /* 0x000000051e187208 */ /* 0x000fc80006000000 */
[----:B------:R0:W1:Y:S01]  /*4fd0*/  SHFL.IDX PT, R7, R3, R2, 0x1f ;  /* 0x00001f0203077589 */ /* 0x00006200000e0000 */
[----:B------:R-:W-:-:S05]  /*4fe0*/  FFMA R31, R23, R32, R24 ;  /* 0x00000020171f7223 */ /* 0x000fca0000000018 */
[----:B------:R0:W2:Y:S02]  /*4ff0*/  SHFL.IDX PT, R13, R31, R2, 0x1f ;  /* 0x00001f021f0d7589 */ /* 0x0000a400000e0000 */
.L_x_147:
[----:B------:R-:W3:Y:S01]  /*5000*/  S2R R20, SR_CgaCtaId ;  /* 0x0000000000147919 */ /* 0x000ee20000008800 */
[----:B------:R-:W4:Y:S01]  /*5010*/  LDC R5, c[0x0][0x3c4] ;  /* 0x0000f100ff057b82 */ /* 0x000f220000000800 */
[----:B------:R-:W-:Y:S01]  /*5020*/  MOV R27, 0x400 ;  /* 0x00000400001b7802 */ /* 0x000fe20000000f00 */
[----:B------:R-:W-:Y:S01]  /*5030*/  IMAD.IADD R4, R16, 0x1, R9 ;  /* 0x0000000110047824 */ /* 0x000fe200078e0209 */
[----:B------:R-:W-:Y:S01]  /*5040*/  MOV R23, 0x7fffffff ;  /* 0x7fffffff00177802 */ /* 0x000fe20000000f00 */
[----:B------:R-:W-:-:S03]  /*5050*/  IMAD.MOV.U32 R25, RZ, RZ, 0x7fffffff ;  /* 0x7fffffffff197424 */ /* 0x000fc600078e00ff */
[----:B------:R-:W-:Y:S02]  /*5060*/  LEA R24, R4, R14, 0x2 ;  /* 0x0000000e04187211 */ /* 0x000fe400078e10ff */
[----:B---3--:R-:W-:-:S05]  /*5070*/  LEA R27, R20, R27, 0x18 ;  /* 0x0000001b141b7211 */ /* 0x008fca00078ec0ff */
[----:B------:R-:W-:-:S04]  /*5080*/  IMAD R20, R4, 0x4, R27 ;  /* 0x0000000404147824 */ /* 0x000fc800078e021b */
[----:B----4-:R-:W-:Y:S01]  /*5090*/  IMAD R26, R5, 0x8, R20 ;  /* 0x00000008051a7824 */ /* 0x010fe200078e0214 */
[----:B------:R3:W-:Y:S04]  /*50a0*/  STS [R20], R21 ;  /* 0x0000001514007388 */ /* 0x0007e80000000800 */
[----:B------:R3:W-:Y:S04]  /*50b0*/  STS [R24], R3 ;  /* 0x0000000318007388 */ /* 0x0007e80000000800 */
[----:B------:R3:W-:Y:S01]  /*50c0*/  STS [R26], R31 ;  /* 0x0000001f1a007388 */ /* 0x0007e20000000800 */
[----:B------:R-:W-:Y:S05]  /*50d0*/  WARPSYNC.ALL ;  /* 0x0000000000007948 */ /* 0x000fea0003800000 */
[----:B------:R-:W-:Y:S04]  /*50e0*/  BSSY B0, `(.L_x_92) ;  /* 0x0000046000007945 */ /* 0x000fe80003800000 */
[----:B------:R-:W-:Y:S05]  /*50f0*/  @P5 BRA `(.L_x_93) ;  /* 0x0000000400105947 */ /* 0x000fea0003800000 */
[----:B0--3--:R-:W-:Y:S01]  /*5100*/  IMAD.IADD R3, R4, 0x1, -R18 ;  /* 0x0000000104037824 */ /* 0x009fe200078e0a12 */
[C---:B------:R-:W-:Y:S01]  /*5110*/  ISETP.GE.AND P1, PT, R11.reuse, UR28, PT ;  /* 0x0000001c0b007c0c */ /* 0x040fe2000bf26270 */
[----:B------:R-:W-:Y:S01]  /*5120*/  BSSY.RECONVERGENT B1, `(.L_x_94) ;  /* 0x0000016000017945 */ /* 0x000fe20003800200 */
[C---:B------:R-:W-:Y:S02]  /*5130*/  ISETP.GE.AND P2, PT, R11.reuse, UR11, PT ;  /* 0x0000000b0b007c0c */ /* 0x040fe4000bf46270 */
[----:B------:R-:W-:Y:S02]  /*5140*/  SHF.R.S32.HI R20, RZ, 0x1f, R3 ;  /* 0x0000001fff147819 */ /* 0x000fe40000011403 */
[----:B------:R-:W-:Y:S02]  /*5150*/  ISETP.GT.AND P3, PT, R11, UR28, PT ;  /* 0x0000001c0b007c0c */ /* 0x000fe4000bf64270 */
[----:B------:R-:W-:Y:S02]  /*5160*/  LOP3.LUT R20, R20, R5, RZ, 0xc0, !PT ;  /* 0x0000000514147212 */ /* 0x000fe400078ec0ff */
[----:B------:R-:W-:-:S03]  /*5170*/  MOV R25, 0x7fffffff ;  /* 0x7fffffff00197802 */ /* 0x000fc60000000f00 */
[----:B------:R-:W-:-:S04]  /*5180*/  IMAD.IADD R3, R3, 0x1, R20 ;  /* 0x0000000103037824 */ /* 0x000fc800078e0214 */
[----:B------:R-:W-:Y:S01]  /*5190*/  IMAD R3, R3, 0x4, R14 ;  /* 0x0000000403037824 */ /* 0x000fe200078e020e */
[----:B------:R-:W-:Y:S06]  /*51a0*/  @!P1 BRA `(.L_x_95) ;  /* 0x0000000000349947 */ /* 0x000fec0003800000 */
[----:B------:R-:W-:Y:S01]  /*51b0*/  IMAD.IADD R21, R4, 0x1, -R19 ;  /* 0x0000000104157824 */ /* 0x000fe200078e0a13 */
[----:B------:R-:W-:Y:S04]  /*51c0*/  LDS R24, [R3] ;  /* 0x0000000003187984 */ /* 0x000fe80000000800 */
[----:B------:R-:W-:-:S04]  /*51d0*/  SHF.R.S32.HI R20, RZ, 0x1f, R21 ;  /* 0x0000001fff147819 */ /* 0x000fc80000011415 */
[----:B------:R-:W-:-:S04]  /*51e0*/  LOP3.LUT R20, R20, R5, RZ, 0xc0, !PT ;  /* 0x0000000514147212 */ /* 0x000fc800078ec0ff */
[----:B------:R-:W-:Y:S02]  /*51f0*/  IADD3 R20, PT, PT, R21, R20, RZ ;  /* 0x0000001415147210 */ /* 0x000fe40007ffe0ff */
[----:B------:R-:W-:-:S03]  /*5200*/  MOV R21, UR17 ;  /* 0x0000001100157c02 */ /* 0x000fc60008000f00 */
[----:B------:R-:W-:Y:S02]  /*5210*/  IMAD R27, R20, 0x4, R27 ;  /* 0x00000004141b7824 */ /* 0x000fe400078e021b */
[----:B------:R-:W-:-:S04]  /*5220*/  IMAD.U32 R20, RZ, RZ, UR16 ;  /* 0x00000010ff147e24 */ /* 0x000fc8000f8e00ff */
[----:B------:R-:W0:Y:S01]  /*5230*/  LDS R27, [R27] ;  /* 0x000000001b1b7984 */ /* 0x000e220000000800 */
[----:B------:R-:W-:-:S04]  /*5240*/  IMAD.WIDE R20, R11, 0x4, R20 ;  /* 0x000000040b147825 */ /* 0x000fc800078e0214 */
[----:B0-----:R-:W-:-:S04]  /*5250*/  FADD R24, R27, -R24 ;  /* 0x800000181b187221 */ /* 0x001fc80000000000 */
[----:B------:R-:W-:-:S05]  /*5260*/  FADD R25, |R24|, -RZ ;  /* 0x800000ff18197221 */ /* 0x000fca0000000200 */
[----:B------:R0:W-:Y:S02]  /*5270*/  STG.E desc[UR26][R20.64], R25 ;  /* 0x0000001914007986 */ /* 0x0001e4000c10191a */
.L_x_95:
[----:B------:R-:W-:Y:S05]  /*5280*/  BSYNC.RECONVERGENT B1 ;  /* 0x0000000000017941 */ /* 0x000fea0003800200 */
.L_x_94:
[----:B------:R-:W-:Y:S01]  /*5290*/  BSSY.RECONVERGENT B1, `(.L_x_96) ;  /* 0x0000011000017945 */ /* 0x000fe20003800200 */
[----:B0-----:R-:W-:Y:S02]  /*52a0*/  IMAD.IADD R21, R4, 0x1, -R17 ;  /* 0x0000000104157824 */ /* 0x001fe400078e0a11 */
[----:B------:R-:W-:Y:S01]  /*52b0*/  IMAD.MOV.U32 R23, RZ, RZ, 0x7fffffff ;  /* 0x7fffffffff177424 */ /* 0x000fe200078e00ff */
[----:B------:R-:W-:Y:S06]  /*52c0*/  @!P2 BRA `(.L_x_97) ;  /* 0x000000000034a947 */ /* 0x000fec0003800000 */
[----:B------:R-:W-:Y:S02]  /*52d0*/  SHF.R.S32.HI R4, RZ, 0x1f, R21 ;  /* 0x0000001fff047819 */ /* 0x000fe40000011415 */
[----:B------:R-:W-:Y:S02]  /*52e0*/  LEA R23, R5, R14, 0x2 ;  /* 0x0000000e05177211 */ /* 0x000fe400078e10ff */
[----:B------:R-:W-:Y:S02]  /*52f0*/  LOP3.LUT R4, R4, R5, RZ, 0xc0, !PT ;  /* 0x0000000504047212 */ /* 0x000fe400078ec0ff */
[----:B------:R-:W-:-:S03]  /*5300*/  MOV R20, UR14 ;  /* 0x0000000e00147c02 */ /* 0x000fc60008000f00 */
[----:B------:R-:W-:Y:S02]  /*5310*/  IMAD.IADD R4, R21, 0x1, R4 ;  /* 0x0000000115047824 */ /* 0x000fe400078e0204 */
[----:B------:R-:W-:Y:S02]  /*5320*/  IMAD.U32 R21, RZ, RZ, UR15 ;  /* 0x0000000fff157e24 */ /* 0x000fe4000f8e00ff */
[----:B------:R-:W-:Y:S02]  /*5330*/  IMAD R4, R4, 0x4, R23 ;  /* 0x0000000404047824 */ /* 0x000fe400078e0217 */
[----:B------:R-:W-:Y:S01]  /*5340*/  LDS R23, [R3] ;  /* 0x0000000003177984 */ /* 0x000fe20000000800 */
[----:B------:R-:W-:-:S03]  /*5350*/  IMAD.WIDE R20, R11, 0x4, R20 ;  /* 0x000000040b147825 */ /* 0x000fc600078e0214 */
[----:B------:R-:W0:Y:S02]  /*5360*/  LDS R4, [R4] ;  /* 0x0000000004047984 */ /* 0x000e240000000800 */
[----:B0-----:R-:W-:-:S04]  /*5370*/  FADD R23, R23, -R4 ;  /* 0x8000000417177221 */ /* 0x001fc80000000000 */
[----:B------:R-:W-:-:S05]  /*5380*/  FADD R23, -|R23|, -RZ ;  /* 0x800000ff17177221 */ /* 0x000fca0000000300 */
[----:B------:R0:W-:Y:S02]  /*5390*/  STG.E desc[UR26][R20.64], R23 ;  /* 0x0000001714007986 */ /* 0x0001e4000c10191a */
.L_x_97:
[----:B------:R-:W-:Y:S05]  /*53a0*/  BSYNC.RECONVERGENT B1 ;  /* 0x0000000000017941 */ /* 0x000fea0003800200 */
.L_x_96:
[----:B------:R-:W-:Y:S04]  /*53b0*/  BSSY B1, `(.L_x_98) ;  /* 0x000000c000017945 */ /* 0x000fe80003800000 */
[----:B------:R-:W-:Y:S05]  /*53c0*/  @!P3 BRA `(.L_x_99) ;  /* 0x000000000028b947 */ /* 0x000fea0003800000 */
[----:B------:R-:W-:-:S03]  /*53d0*/  UMOV UR4, 0xffffffff ;  /* 0xffffffff00047882 */ /* 0x000fc60000000000 */
[----:B------:R-:W-:Y:S05]  /*53e0*/  BRA.DIV UR4, `(.L_x_100) ;  /* 0x0000001204d47947 */ /* 0x000fea000b800000 */
[----:B------:R3:W4:Y:S02]  /*53f0*/  SHFL.UP PT, R26, R25, 0x1, RZ ;  /* 0x04200000191a7989 */ /* 0x00072400000e00ff */
.L_x_149:
[----:B----4-:R-:W-:Y:S01]  /*5400*/  FSEL R26, R8, R26, !P0 ;  /* 0x0000001a081a7208 */ /* 0x010fe20004000000 */
[----:B0-----:R-:W-:Y:S01]  /*5410*/  IMAD.MOV.U32 R20, RZ, RZ, 0x4 ;  /* 0x00000004ff147424 */ /* 0x001fe200078e00ff */
[----:B------:R-:W-:Y:S01]  /*5420*/  UMOV UR4, UR10 ;  /* 0x0000000a00047c82 */ /* 0x000fe20008000000 */
[----:B------:R-:W-:Y:S02]  /*5430*/  UMOV UR5, UR9 ;  /* 0x0000000900057c82 */ /* 0x000fe40008000000 */
[----:B------:R-:W-:Y:S01]  /*5440*/  FADD R3, R25, -R26 ;  /* 0x8000001a19037221 */ /* 0x000fe20000000000 */
[----:B------:R-:W-:-:S05]  /*5450*/  IMAD.WIDE R20, R11, R20, UR4 ;  /* 0x000000040b147e25 */ /* 0x000fca000f8e0214 */
[----:B------:R4:W-:Y:S02]  /*5460*/  STG.E desc[UR26][R20.64], R3 ;  /* 0x0000000314007986 */ /* 0x0009e4000c10191a */
.L_x_99:
[----:B------:R-:W-:Y:S05]  /*5470*/  BSYNC B1 ;  /* 0x0000000000017941 */ /* 0x000fea0003800000 */
.L_x_98:
[----:B------:R-:W-:-:S13]  /*5480*/  ISETP.GT.AND P1, PT, R11, UR11, PT ;  /* 0x0000000b0b007c0c */ /* 0x000fda000bf24270 */
[----:B------:R-:W-:Y:S05]  /*5490*/  @!P1 BRA `(.L_x_93) ;  /* 0x0000000000289947 */ /* 0x000fea0003800000 */
[----:B------:R-:W-:-:S03]  /*54a0*/  UMOV UR4, 0xffffffff ;  /* 0xffffffff00047882 */ /* 0x000fc60000000000 */
[----:B------:R-:W-:Y:S05]  /*54b0*/  BRA.DIV UR4, `(.L_x_101) ;  /* 0x0000001204c07947 */ /* 0x000fea000b800000 */
[----:B------:R0:W0:Y:S02]  /*54c0*/  SHFL.UP PT, R26, R23, 0x1, RZ ;  /* 0x04200000171a7989 */ /* 0x00002400000e00ff */
.L_x_152:
[----:B0---4-:R-:W-:Y:S01]  /*54d0*/  HFMA2 R20, -RZ, RZ, 0, 2.384185791015625e-07 ;  /* 0x00000004ff147431 */ /* 0x011fe200000001ff */
[----:B------:R-:W-:Y:S01]  /*54e0*/  FSEL R26, R10, R26, !P0 ;  /* 0x0000001a0a1a7208 */ /* 0x000fe20004000000 */
[----:B------:R-:W-:Y:S01]  /*54f0*/  UMOV UR4, UR12 ;  /* 0x0000000c00047c82 */ /* 0x000fe20008000000 */
[----:B------:R-:W-:-:S03]  /*5500*/  UMOV UR5, UR13 ;  /* 0x0000000d00057c82 */ /* 0x000fc60008000000 */
[----:B------:R-:W-:Y:S01]  /*5510*/  FADD R3, -R23, R26 ;  /* 0x0000001a17037221 */ /* 0x000fe20000000100 */
[----:B------:R-:W-:-:S05]  /*5520*/  IMAD.WIDE R20, R11, R20, UR4 ;  /* 0x000000040b147e25 */ /* 0x000fca000f8e0214 */
[----:B------:R0:W-:Y:S02]  /*5530*/  STG.E desc[UR26][R20.64], R3 ;  /* 0x0000000314007986 */ /* 0x0001e4000c10191a */
.L_x_93:
[----:B------:R-:W-:Y:S05]  /*5540*/  BSYNC B0 ;  /* 0x0000000000007941 */ /* 0x000fea0003800000 */
.L_x_92:
[----:B------:R-:W-:Y:S01]  /*5550*/  ISETP.GE.AND P0, PT, R0, UR28, PT ;  /* 0x0000001c00007c0c */ /* 0x000fe2000bf06270 */
[----:B------:R-:W-:-:S12]  /*5560*/  BSSY B0, `(.L_x_102) ;  /* 0x0000005000007945 */ /* 0x000fd80003800000 */
[----:B------:R-:W-:Y:S05]  /*5570*/  @!P0 BRA `(.L_x_103) ;  /* 0x00000000000c8947 */ /* 0x000fea0003800000 */
[----:B------:R-:W-:-:S03]  /*5580*/  UMOV UR4, 0xffffffff ;  /* 0xffffffff00047882 */ /* 0x000fc60000000000 */
[----:B------:R-:W-:Y:S05]  /*5590*/  BRA.DIV UR4, `(.L_x_104) ;  /* 0x0000001204b07947 */ /* 0x000fea000b800000 */
[----:B------:R0:W0:Y:S02]  /*55a0*/  SHFL.IDX PT, R8, R25, R2, 0x1f ;  /* 0x00001f0219087589 */ /* 0x00002400000e0000 */
.L_x_103:
[----:B------:R-:W-:Y:S05]  /*55b0*/  BSYNC B0 ;  /* 0x0000000000007941 */ /* 0x000fea0003800000 */
.L_x_102:
[----:B------:R-:W-:Y:S01]  /*55c0*/  ISETP.GE.AND P0, PT, R0, UR11, PT ;  /* 0x0000000b00007c0c */ /* 0x000fe2000bf06270 */
[----:B------:R-:W-:-:S12]  /*55d0*/  BSSY B0, `(.L_x_105) ;  /* 0x0000005000007945 */ /* 0x000fd80003800000 */
[----:B------:R-:W-:Y:S05]  /*55e0*/  @!P0 BRA `(.L_x_106) ;  /* 0x00000000000c8947 */ /* 0x000fea0003800000 */
[----:B------:R-:W-:-:S03]  /*55f0*/  UMOV UR4, 0xffffffff ;  /* 0xffffffff00047882 */ /* 0x000fc60000000000 */
[----:B------:R-:W-:Y:S05]  /*5600*/  BRA.DIV UR4, `(.L_x_107) ;  /* 0x0000001204c07947 */ /* 0x000fea000b800000 */
[----:B------:R0:W0:Y:S02]  /*5610*/  SHFL.IDX PT, R10, R23, R2, 0x1f ;  /* 0x00001f02170a7589 */ /* 0x00002400000e0000 */
.L_x_106:
[----:B------:R-:W-:Y:S05]  /*5620*/  BSYNC B0 ;  /* 0x0000000000007941 */ /* 0x000fea0003800000 */
.L_x_105:
[C---:B0--34-:R-:W-:Y:S01]  /*5630*/  VIADD R3, R15.reuse, 0x21 ;  /* 0x000000210f037836 */ /* 0x059fe20000000000 */
[----:B------:R-:W-:Y:S01]  /*5640*/  IADD3 R15, PT, PT, R15, 0x20, RZ ;  /* 0x000000200f0f7810 */ /* 0x000fe20007ffe0ff */
[----:B------:R-:W-:Y:S02]  /*5650*/  VIADD R0, R9, 0x20 ;  /* 0x0000002009007836 */ /* 0x000fe40000000000 */
[----:B------:R-:W-:Y:S01]  /*5660*/  VIADD R12, R12, 0xffffffe0 ;  /* 0xffffffe00c0c7836 */ /* 0x000fe20000000000 */
[----:B------:R-:W-:Y:S01]  /*5670*/  ISETP.GE.AND P1, PT, R3, R6, PT ;  /* 0x000000060300720c */ /* 0x000fe20003f26270 */
[----:B------:R-:W-:Y:S01]  /*5680*/  VIADD R11, R11, 0x20 ;  /* 0x000000200b0b7836 */ /* 0x000fe20000000000 */
[----:B------:R-:W-:-:S04]  /*5690*/  ISETP.NE.AND P0, PT, R0, R5, PT ;  /* 0x000000050000720c */ /* 0x000fc80003f05270 */
[----:B------:R-:W-:-:S07]  /*56a0*/  SEL R9, R0, RZ, P0 ;  /* 0x000000ff00097207 */ /* 0x000fce0000000000 */
[----:B------:R-:W-:Y:S05]  /*56b0*/  @!P1 BRA `(.L_x_108) ;  /* 0xfffffff000549947 */ /* 0x000fea000383ffff */
[----:B------:R-:W-:Y:S05]  /*56c0*/  EXIT ;  /* 0x000000000000794d */ /* 0x000fea0003800000 */
.L_x_91:
[----:B------:R-:W-:Y:S01]  /*56d0*/  BSSY B0, `(.L_x_109) ;  /* 0x0000008000007945 */ /* 0x000fe20003800000 */
[----:B------:R-:W-:Y:S01]  /*56e0*/  MOV R29, R25 ;  /* 0x00000019001d7202 */ /* 0x000fe20000000f00 */
[----:B------:R-:W-:Y:S01]  /*56f0*/  IMAD.MOV.U32 R27, RZ, RZ, 0x1 ;  /* 0x00000001ff1b7424 */ /* 0x000fe200078e00ff */
[----:B------:R-:W-:Y:S01]  /*5700*/  MOV R20, 0xffffffff ;  /* 0xffffffff00147802 */ /* 0x000fe20000000f00 */
[----:B------:R-:W-:-:S07]  /*5710*/  IMAD.MOV.U32 R28, RZ, RZ, RZ ;  /* 0x000000ffff1c7224 */ /* 0x000fce00078e00ff */
[----:B------:R-:W-:Y:S05]  /*5720*/  WARPSYNC.COLLECTIVE R20, `(.L_x_110) ;  /* 0x0000000014087348 */ /* 0x000fea0003c00000 */
[----:B------:R0:W1:Y:S02]  /*5730*/  SHFL.UP P6, R26, R29, R27, R28 ;  /* 0x0400001b1d1a7389 */ /* 0x00006400000c001c */
[----:B01----:R-:W-:Y:S05]  /*5740*/  ENDCOLLECTIVE ;  /* 0x000000000000791b */ /* 0x003fea0003800000 */
.L_x_110:
[----:B------:R-:W-:Y:S05]  /*5750*/  BSYNC B0 ;  /* 0x0000000000007941 */ /* 0x000fea0003800000 */
.L_x_109:
[----:B------:R-:W-:Y:S02]  /*5760*/  HFMA2 R27, -RZ, RZ, 0, 5.9604644775390625e-08 ;  /* 0x00000001ff1b7431 */ /* 0x000fe400000001ff */
[----:B------:R-:W-:Y:S01]  /*5770*/  IMAD.MOV.U32 R29, RZ, RZ, R34 ;  /* 0x000000ffff1d7224 */ /* 0x000fe200078e0022 */
[----:B------:R-:W-:Y:S01]  /*5780*/  P2R R23, PR, RZ, 0x20 ;  /* 0x00000020ff177803 */ /* 0x000fe20000000000 */
[----:B------:R-:W-:Y:S01]  /*5790*/  IMAD.MOV.U32 R28, RZ, RZ, RZ ;  /* 0x000000ffff1c7224 */ /* 0x000fe200078e00ff */
[----:B------:R-:W-:Y:S01]  /*57a0*/  ISETP.NE.AND P5, PT, R21, RZ, PT ;  /* 0x000000ff1500720c */ /* 0x000fe20003fa5270 */
[----:B------:R-:W-:Y:S02]  /*57b0*/  IMAD.MOV.U32 R20, RZ, RZ, -0x1 ;  /* 0xffffffffff147424 */ /* 0x000fe400078e00ff */
[----:B------:R-:W-:-:S10]  /*57c0*/  IMAD.MOV.U32 R21, RZ, RZ, R26 ;  /* 0x000000ffff157224 */ /* 0x000fd400078e001a */
[----:B------:R-:W-:Y:S05]  /*57d0*/  WARPSYNC.COLLECTIVE R20, `(.L_x_111) ;  /* 0x0000000014087348 */ /* 0x000fea0003c00000 */
[----:B------:R0:W1:Y:S02]  /*57e0*/  SHFL.UP P6, R26, R29, R27, R28 ;  /* 0x0400001b1d1a7389 */ /* 0x00006400000c001c */
[----:B01----:R-:W-:Y:S05]  /*57f0*/  ENDCOLLECTIVE ;  /* 0x000000000000791b */ /* 0x003fea0003800000 */
.L_x_111:
[----:B------:R-:W-:-:S05]  /*5800*/  FSEL R30, R21, 1, P0 ;  /* 0x3f800000151e7808 */ /* 0x000fca0000000000 */
[----:B------:R-:W-:-:S05]  /*5810*/  FMUL R21, R25, R30 ;  /* 0x0000001e19157220 */ /* 0x000fca0000400000 */
[----:B------:R-:W-:Y:S01]  /*5820*/  MOV R29, R21 ;  /* 0x00000015001d7202 */ /* 0x000fe20000000f00 */
[----:B------:R-:W-:Y:S02]  /*5830*/  IMAD.MOV.U32 R27, RZ, RZ, 0x2 ;  /* 0x00000002ff1b7424 */ /* 0x000fe400078e00ff */
[----:B------:R-:W-:-:S07]  /*5840*/  @P0 FFMA R34, R25, R26, R34 ;  /* 0x0000001a19220223 */ /* 0x000fce0000000022 */
[----:B------:R-:W-:Y:S05]  /*5850*/  WARPSYNC.COLLECTIVE R20, `(.L_x_112) ;  /* 0x0000000014087348 */ /* 0x000fea0003c00000 */
[----:B------:R0:W1:Y:S02]  /*5860*/  SHFL.UP P6, R26, R29, R27, R28 ;  /* 0x0400001b1d1a7389 */ /* 0x00006400000c001c */
[----:B01----:R-:W-:Y:S05]  /*5870*/  ENDCOLLECTIVE ;  /* 0x000000000000791b */ /* 0x003fea0003800000 */
.L_x_112:
[----:B------:R-:W-:Y:S01]  /*5880*/  MOV R29, R34 ;  /* 0x00000022001d7202 */ /* 0x000fe20000000f00 */
[----:B------:R-:W-:-:S07]  /*5890*/  IMAD.MOV.U32 R30, RZ, RZ, R26 ;  /* 0x000000ffff1e7224 */ /* 0x000fce00078e001a */
[----:B------:R-:W-:Y:S05]  /*58a0*/  WARPSYNC.COLLECTIVE R20, `(.L_x_113) ;  /* 0x0000000014087348 */ /* 0x000fea0003c00000 */
[----:B------:R0:W1:Y:S02]  /*58b0*/  SHFL.UP P6, R26, R29, R27, R28 ;  /* 0x0400001b1d1a7389 */ /* 0x00006400000c001c */
[----:B01----:R-:W-:Y:S05]  /*58c0*/  ENDCOLLECTIVE ;  /* 0x000000000000791b */ /* 0x003fea0003800000 */
.L_x_113:
[----:B------:R-:W-:Y:S02]  /*58d0*/  IMAD.MOV.U32 R27, RZ, RZ, 0x4 ;  /* 0x00000004ff1b7424 */ /* 0x000fe400078e00ff */
[C---:B------:R-:W-:Y:S01]  /*58e0*/  FFMA R25, R21.reuse, R26, R34 ;  /* 0x0000001a15197223 */ /* 0x040fe20000000022 */
[----:B------:R-:W-:-:S04]  /*58f0*/  @P1 FMUL R21, R21, R30 ;  /* 0x0000001e15151220 */ /* 0x000fc80000400000 */
[----:B------:R-:W-:Y:S01]  /*5900*/  IMAD.MOV.U32 R29, RZ, RZ, R21 ;  /* 0x000000ffff1d7224 */ /* 0x000fe200078e0015 */
[----:B------:R-:W-:-:S07]  /*5910*/  FSEL R32, R34, R25, !P1 ;  /* 0x0000001922207208 */ /* 0x000fce0004800000 */
[----:B------:R-:W-:Y:S05]  /*5920*/  WARPSYNC.COLLECTIVE R20, `(.L_x_114) ;  /* 0x0000000014087348 */ /* 0x000fea0003c00000 */
[----:B------:R0:W1:Y:S02]  /*5930*/  SHFL.UP P6, R26, R29, R27, R28 ;  /* 0x0400001b1d1a7389 */ /* 0x00006400000c001c */
[----:B01----:R-:W-:Y:S05]  /*5940*/  ENDCOLLECTIVE ;  /* 0x000000000000791b */ /* 0x003fea0003800000 */
.L_x_114:
[----:B------:R-:W-:Y:S01]  /*5950*/  IMAD.MOV.U32 R29, RZ, RZ, R32 ;  /* 0x000000ffff1d7224 */ /* 0x000fe200078e0020 */
[----:B------:R-:W-:-:S07]  /*5960*/  MOV R30, R26 ;  /* 0x0000001a001e7202 */ /* 0x000fce0000000f00 */
[----:B------:R-:W-:Y:S05]  /*5970*/  WARPSYNC.COLLECTIVE R20, `(.L_x_115) ;  /* 0x0000000014087348 */ /* 0x000fea0003c00000 */
[----:B------:R0:W1:Y:S02]  /*5980*/  SHFL.UP P6, R26, R29, R27, R28 ;  /* 0x0400001b1d1a7389 */ /* 0x00006400000c001c */
[----:B01----:R-:W-:Y:S05]  /*5990*/  ENDCOLLECTIVE ;  /* 0x000000000000791b */ /* 0x003fea0003800000 */
.L_x_115:
[----:B------:R-:W-:Y:S02]  /*59a0*/  HFMA2 R27, -RZ, RZ, 0, 4.76837158203125e-07 ;  /* 0x00000008ff1b7431 */ /* 0x000fe400000001ff */
[C---:B------:R-:W-:Y:S01]  /*59b0*/  FFMA R25, R21.reuse, R26, R32 ;  /* 0x0000001a15197223 */ /* 0x040fe20000000020 */
[----:B------:R-:W-:-:S04]  /*59c0*/  @P2 FMUL R21, R21, R30 ;  /* 0x0000001e15152220 */ /* 0x000fc80000400000 */
[----:B------:R-:W-:Y:S01]  /*59d0*/  IMAD.MOV.U32 R29, RZ, RZ, R21 ;  /* 0x000000ffff1d7224 */ /* 0x000fe200078e0015 */
[----:B------:R-:W-:-:S07]  /*59e0*/  FSEL R36, R32, R25, !P2 ;  /* 0x0000001920247208 */ /* 0x000fce0005000000 */
[----:B------:R-:W-:Y:S05]  /*59f0*/  WARPSYNC.COLLECTIVE R20, `(.L_x_116) ;  /* 0x0000000014087348 */ /* 0x000fea0003c00000 */
[----:B------:R0:W1:Y:S02]  /*5a00*/  SHFL.UP P6, R26, R29, R27, R28 ;  /* 0x0400001b1d1a7389 */ /* 0x00006400000c001c */
[----:B01----:R-:W-:Y:S05]  /*5a10*/  ENDCOLLECTIVE ;  /* 0x000000000000791b */ /* 0x003fea0003800000 */
.L_x_116:
[----:B------:R-:W-:Y:S02]  /*5a20*/  IMAD.MOV.U32 R29, RZ, RZ, R36 ;  /* 0x000000ffff1d7224 */ /* 0x000fe400078e0024 */
[----:B------:R-:W-:-:S07]  /*5a30*/  IMAD.MOV.U32 R30, RZ, RZ, R26 ;  /* 0x000000ffff1e7224 */ /* 0x000fce00078e001a */
[----:B------:R-:W-:Y:S05]  /*5a40*/  WARPSYNC.COLLECTIVE R20, `(.L_x_117) ;  /* 0x0000000014087348 */ /* 0x000fea0003c00000 */
[----:B------:R0:W1:Y:S02]  /*5a50*/  SHFL.UP P6, R26, R29, R27, R28 ;  /* 0x0400001b1d1a7389 */ /* 0x00006400000c001c */
[----:B01----:R-:W-:Y:S05]  /*5a60*/  ENDCOLLECTIVE ;  /* 0x000000000000791b */ /* 0x003fea0003800000 */
.L_x_117:
[----:B------:R-:W-:Y:S02]  /*5a70*/  IMAD.MOV.U32 R27, RZ, RZ, 0x10 ;  /* 0x00000010ff1b7424 */ /* 0x000fe400078e00ff */
[C---:B------:R-:W-:Y:S01]  /*5a80*/  FFMA R25, R21.reuse, R26, R36 ;  /* 0x0000001a15197223 */ /* 0x040fe20000000024 */
[----:B------:R-:W-:-:S04]  /*5a90*/  @P3 FMUL R21, R21, R30 ;  /* 0x0000001e15153220 */ /* 0x000fc80000400000 */
[----:B------:R-:W-:Y:S02]  /*5aa0*/  FSEL R34, R36, R25, !P3 ;  /* 0x0000001924227208 */ /* 0x000fe40005800000 */
[----:B------:R-:W-:-:S07]  /*5ab0*/  MOV R29, R21 ;  /* 0x00000015001d7202 */ /* 0x000fce0000000f00 */
[----:B------:R-:W-:Y:S05]  /*5ac0*/  WARPSYNC.COLLECTIVE R20, `(.L_x_118) ;  /* 0x0000000014087348 */ /* 0x000fea0003c00000 */
[----:B------:R0:W1:Y:S02]  /*5ad0*/  SHFL.UP P6, R26, R29, R27, R28 ;  /* 0x0400001b1d1a7389 */ /* 0x00006400000c001c */
[----:B01----:R-:W-:Y:S05]  /*5ae0*/  ENDCOLLECTIVE ;  /* 0x000000000000791b */ /* 0x003fea0003800000 */
.L_x_118:
[----:B------:R-:W-:Y:S01]  /*5af0*/  MOV R29, R34 ;  /* 0x00000022001d7202 */ /* 0x000fe20000000f00 */
[----:B------:R-:W-:-:S07]  /*5b00*/  IMAD.MOV.U32 R32, RZ, RZ, R26 ;  /* 0x000000ffff207224 */ /* 0x000fce00078e001a */
[----:B------:R-:W-:Y:S05]  /*5b10*/  WARPSYNC.COLLECTIVE R20, `(.L_x_119) ;  /* 0x0000000014087348 */ /* 0x000fea0003c00000 */
[----:B------:R0:W1:Y:S02]  /*5b20*/  SHFL.UP P6, R26, R29, R27, R28 ;  /* 0x0400001b1d1a7389 */ /* 0x00006400000c001c */
[----:B01----:R-:W-:Y:S05]  /*5b30*/  ENDCOLLECTIVE ;  /* 0x000000000000791b */ /* 0x003fea0003800000 */
.L_x_119:
[----:B------:R-:W-:Y:S02]  /*5b40*/  HFMA2 R27, -RZ, RZ, 0, 1.847743988037109375e-06 ;  /* 0x0000001fff1b7431 */ /* 0x000fe400000001ff */
[----:B------:R-:W-:Y:S02]  /*5b50*/  IMAD.MOV.U32 R29, RZ, RZ, R22 ;  /* 0x000000ffff1d7224 */ /* 0x000fe400078e0016 */
[C---:B------:R-:W-:Y:S01]  /*5b60*/  FFMA R25, R21.reuse, R26, R34 ;  /* 0x0000001a15197223 */ /* 0x040fe20000000022 */
[----:B------:R-:W-:Y:S02]  /*5b70*/  IMAD.MOV.U32 R26, RZ, RZ, RZ ;  /* 0x000000ffff1a7224 */ /* 0x000fe400078e00ff */
[----:B------:R-:W-:Y:S02]  /*5b80*/  @P4 FMUL R21, R21, R32 ;  /* 0x0000002015154220 */ /* 0x000fe40000400000 */
[----:B------:R-:W-:-:S07]  /*5b90*/  FSEL R30, R34, R25, !P4 ;  /* 0x00000019221e7208 */ /* 0x000fce0006000000 */
[----:B------:R-:W-:Y:S05]  /*5ba0*/  WARPSYNC.COLLECTIVE R20, `(.L_x_120) ;  /* 0x0000000014087348 */ /* 0x000fea0003c00000 */
[----:B------:R0:W1:Y:S02]  /*5bb0*/  SHFL.IDX P6, R26, R29, R26, R27 ;  /* 0x0000001a1d1a7389 */ /* 0x00006400000c001b */
[----:B01----:R-:W-:Y:S05]  /*5bc0*/  ENDCOLLECTIVE ;  /* 0x000000000000791b */ /* 0x003fea0003800000 */
.L_x_120:
[----:B------:R-:W-:Y:S01]  /*5bd0*/  IMAD.MOV.U32 R25, RZ, RZ, R26 ;  /* 0x000000ffff197224 */ /* 0x000fe200078e001a */
[----:B------:R-:W-:-:S03]  /*5be0*/  MOV R26, R2 ;  /* 0x00000002001a7202 */ /* 0x000fc60000000f00 */
[----:B------:R-:W-:-:S04]  /*5bf0*/  FFMA R21, R21, R25, R30 ;  /* 0x0000001915157223 */ /* 0x000fc8000000001e */
[----:B------:R-:W-:-:S07]  /*5c00*/  IMAD.MOV.U32 R29, RZ, RZ, R21 ;  /* 0x000000ffff1d7224 */ /* 0x000fce00078e0015 */
[----:B------:R-:W-:Y:S05]  /*5c10*/  WARPSYNC.COLLECTIVE R20, `(.L_x_121) ;  /* 0x0000000014087348 */ /* 0x000fea0003c00000 */
[----:B------:R0:W1:Y:S02]  /*5c20*/  SHFL.IDX P6, R26, R29, R26, R27 ;  /* 0x0000001a1d1a7389 */ /* 0x00006400000c001b */
[----:B01----:R-:W-:Y:S05]  /*5c30*/  ENDCOLLECTIVE ;  /* 0x000000000000791b */ /* 0x003fea0003800000 */
.L_x_121:
[----:B------:R-:W-:Y:S02]  /*5c40*/  IMAD.MOV.U32 R27, RZ, RZ, 0x1 ;  /* 0x00000001ff1b7424 */ /* 0x000fe400078e00ff */
[----:B------:R-:W-:-:S07]  /*5c50*/  IMAD.MOV.U32 R22, RZ, RZ, R26 ;  /* 0x000000ffff167224 */ /* 0x000fce00078e001a */
[----:B------:R-:W-:Y:S05]  /*5c60*/  WARPSYNC.COLLECTIVE R20, `(.L_x_122) ;  /* 0x0000000014087348 */ /* 0x000fea0003c00000 */
[----:B------:R0:W1:Y:S02]  /*5c70*/  SHFL.UP P6, R26, R29, R27, R28 ;  /* 0x0400001b1d1a7389 */ /* 0x00006400000c001c */
[----:B01----:R-:W-:Y:S05]  /*5c80*/  ENDCOLLECTIVE ;  /* 0x000000000000791b */ /* 0x003fea0003800000 */
.L_x_122:
[----:B------:R-:W-:Y:S01]  /*5c90*/  IMAD.MOV.U32 R29, RZ, RZ, R3 ;  /* 0x000000ffff1d7224 */ /* 0x000fe200078e0003 */
[----:B------:R-:W-:Y:S02]  /*5ca0*/  ISETP.NE.AND P6, PT, R24, RZ, PT ;  /* 0x000000ff1800720c */ /* 0x000fe40003fc5270 */
[----:B------:R-:W-:-:S11]  /*5cb0*/  MOV R24, R26 ;  /* 0x0000001a00187202 */ /* 0x000fd60000000f00 */
[----:B------:R-:W-:-:S07]  /*5cc0*/  @!P6 FSEL R5, R25, R24, !P0 ;  /* 0x000000181905e208 */ /* 0x000fce0004000000 */
[----:B------:R-:W-:Y:S05]  /*5cd0*/  WARPSYNC.COLLECTIVE R20, `(.L_x_123) ;  /* 0x0000000014087348 */ /* 0x000fea0003c00000 */
[----:B------:R0:W1:Y:S02]  /*5ce0*/  SHFL.UP P6, R26, R29, R27, R28 ;  /* 0x0400001b1d1a7389 */ /* 0x00006400000c001c */
[----:B01----:R-:W-:Y:S05]  /*5cf0*/  ENDCOLLECTIVE ;  /* 0x000000000000791b */ /* 0x003fea0003800000 */
.L_x_123:
[C---:B------:R-:W-:Y:S01]  /*5d00*/  FMUL R30, R5.reuse, UR7 ;  /* 0x00000007051e7c20 */ /* 0x040fe20008400000 */
[----:B------:R-:W-:-:S04]  /*5d10*/  FMUL R5, R5, UR8 ;  /* 0x0000000805057c20 */ /* 0x000fc80008400000 */
[----:B------:R-:W-:Y:S02]  /*5d20*/  FSEL R30, R30, RZ, !P5 ;  /* 0x000000ff1e1e7208 */ /* 0x000fe40006800000 */
[----:B------:R-:W-:Y:S02]  /*5d30*/  FSEL R5, R5, RZ, !P5 ;  /* 0x000000ff05057208 */ /* 0x000fe40006800000 */
[----:B------:R-:W-:Y:S02]  /*5d40*/  ISETP.NE.AND P5, PT, R23, RZ, PT ;  /* 0x000000ff1700720c */ /* 0x000fe40003fa5270 */
[----:B------:R-:W-:Y:S01]  /*5d50*/  MOV R29, R30 ;  /* 0x0000001e001d7202 */ /* 0x000fe20000000f00 */
[----:B------:R-:W-:-:S10]  /*5d60*/  IMAD.MOV.U32 R24, RZ, RZ, R26 ;  /* 0x000000ffff187224 */ /* 0x000fd400078e001a */
[----:B------:R-:W-:Y:S05]  /*5d70*/  WARPSYNC.COLLECTIVE R20, `(.L_x_124) ;  /* 0x0000000014087348 */ /* 0x000fea0003c00000 */
[----:B------:R0:W1:Y:S02]  /*5d80*/  SHFL.UP P6, R26, R29, R27, R28 ;  /* 0x0400001b1d1a7389 */ /* 0x00006400000c001c */
[----:B01----:R-:W-:Y:S05]  /*5d90*/  ENDCOLLECTIVE ;  /* 0x000000000000791b */ /* 0x003fea0003800000 */
.L_x_124:
[----:B------:R-:W-:-:S05]  /*5da0*/  FSEL R24, R24, 1, P0 ;  /* 0x3f80000018187808 */ /* 0x000fca0000000000 */
[----:B------:R-:W-:Y:S01]  /*5db0*/  FMUL R24, R24, R3 ;  /* 0x0000000318187220 */ /* 0x000fe20000400000 */
[----:B------:R-:W-:-:S03]  /*5dc0*/  HFMA2 R27, -RZ, RZ, 0, 1.1920928955078125e-07 ;  /* 0x00000002ff1b7431 */ /* 0x000fc600000001ff */
[----:B------:R-:W-:Y:S02]  /*5dd0*/  IMAD.MOV.U32 R29, RZ, RZ, R24 ;  /* 0x000000ffff1d7224 */ /* 0x000fe400078e0018 */
[----:B------:R-:W-:-:S07]  /*5de0*/  IMAD.MOV.U32 R25, RZ, RZ, R26 ;  /* 0x000000ffff197224 */ /* 0x000fce00078e001a */
[----:B------:R-:W-:Y:S05]  /*5df0*/  WARPSYNC.COLLECTIVE R20, `(.L_x_125) ;  /* 0x0000000014087348 */ /* 0x000fea0003c00000 */
[----:B------:R0:W1:Y:S02]  /*5e00*/  SHFL.UP P6, R26, R29, R27, R28 ;  /* 0x0400001b1d1a7389 */ /* 0x00006400000c001c */
[----:B01----:R-:W-:Y:S05]  /*5e10*/  ENDCOLLECTIVE ;  /* 0x000000000000791b */ /* 0x003fea0003800000 */
.L_x_125:
[----:B------:R-:W-:-:S04]  /*5e20*/  @P0 FFMA R30, R25, R3, R30 ;  /* 0x00000003191e0223 */ /* 0x000fc8000000001e */
[----:B------:R-:W-:Y:S02]  /*5e30*/  IMAD.MOV.U32 R29, RZ, RZ, R30 ;  /* 0x000000ffff1d7224 */ /* 0x000fe400078e001e */
[----:B------:R-:W-:-:S07]  /*5e40*/  IMAD.MOV.U32 R25, RZ, RZ, R26 ;  /* 0x000000ffff197224 */ /* 0x000fce00078e001a */
[----:B------:R-:W-:Y:S05]  /*5e50*/  WARPSYNC.COLLECTIVE R20, `(.L_x_126) ;  /* 0x0000000014087348 */ /* 0x000fea0003c00000 */
[----:B------:R0:W1:Y:S02]  /*5e60*/  SHFL.UP P6, R26, R29, R27, R28 ;  /* 0x0400001b1d1a7389 */ /* 0x00006400000c001c */
[----:B01----:R-:W-:Y:S05]  /*5e70*/  ENDCOLLECTIVE ;  /* 0x000000000000791b */ /* 0x003fea0003800000 */
.L_x_126:
[----:B------:R-:W-:Y:S01]  /*5e80*/  IMAD.MOV.U32 R27, RZ, RZ, 0x4 ;  /* 0x00000004ff1b7424 */ /* 0x000fe200078e00ff */
[----:B------:R-:W-:-:S05]  /*5e90*/  MOV R31, R26 ;  /* 0x0000001a001f7202 */ /* 0x000fca0000000f00 */
[C---:B------:R-:W-:Y:S01]  /*5ea0*/  FFMA R3, R24.reuse, R31, R30 ;  /* 0x0000001f18037223 */ /* 0x040fe2000000001e */
[----:B------:R-:W-:-:S04]  /*5eb0*/  @P1 FMUL R24, R24, R25 ;  /* 0x0000001918181220 */ /* 0x000fc80000400000 */
[----:B------:R-:W-:Y:S01]  /*5ec0*/  IMAD.MOV.U32 R29, RZ, RZ, R24 ;  /* 0x000000ffff1d7224 */ /* 0x000fe200078e0018 */
[----:B------:R-:W-:-:S07]  /*5ed0*/  FSEL R3, R30, R3, !P1 ;  /* 0x000000031e037208 */ /* 0x000fce0004800000 */
[----:B------:R-:W-:Y:S05]  /*5ee0*/  WARPSYNC.COLLECTIVE R20, `(.L_x_127) ;  /* 0x0000000014087348 */ /* 0x000fea0003c00000 */
[----:B------:R0:W1:Y:S02]  /*5ef0*/  SHFL.UP P6, R26, R29, R27, R28 ;  /* 0x0400001b1d1a7389 */ /* 0x00006400000c001c */
[----:B01----:R-:W-:Y:S05]  /*5f00*/  ENDCOLLECTIVE ;  /* 0x000000000000791b */ /* 0x003fea0003800000 */
.L_x_127:
[----:B------:R-:W-:Y:S01]  /*5f10*/  IMAD.MOV.U32 R29, RZ, RZ, R3 ;  /* 0x000000ffff1d7224 */ /* 0x000fe200078e0003 */
[----:B------:R-:W-:-:S07]  /*5f20*/  MOV R25, R26 ;  /* 0x0000001a00197202 */ /* 0x000fce0000000f00 */
[----:B------:R-:W-:Y:S05]  /*5f30*/  WARPSYNC.COLLECTIVE R20, `(.L_x_128) ;  /* 0x0000000014087348 */ /* 0x000fea0003c00000 */
[----:B------:R0:W1:Y:S02]  /*5f40*/  SHFL.UP P6, R26, R29, R27, R28 ;  /* 0x0400001b1d1a7389 */ /* 0x00006400000c001c */
[----:B01----:R-:W-:Y:S05]  /*5f50*/  ENDCOLLECTIVE ;  /* 0x000000000000791b */ /* 0x003fea0003800000 */
.L_x_128:
        /* <DEDUP_REMOVED lines=8> */
.L_x_129:
[----:B------:R-:W-:Y:S02]  /*5fe0*/  IMAD.MOV.U32 R29, RZ, RZ, R3 ;  /* 0x000000ffff1d7224 */ /* 0x000fe400078e0003 */
[----:B------:R-:W-:-:S07]  /*5ff0*/  IMAD.MOV.U32 R25, RZ, RZ, R26 ;  /* 0x000000ffff197224 */ /* 0x000fce00078e001a */
[----:B------:R-:W-:Y:S05]  /*6000*/  WARPSYNC.COLLECTIVE R20, `(.L_x_130) ;  /* 0x0000000014087348 */ /* 0x000fea0003c00000 */
[----:B------:R0:W1:Y:S02]  /*6010*/  SHFL.UP P6, R26, R29, R27, R28 ;  /* 0x0400001b1d1a7389 */ /* 0x00006400000c001c */
[----:B01----:R-:W-:Y:S05]  /*6020*/  ENDCOLLECTIVE ;  /* 0x000000000000791b */ /* 0x003fea0003800000 */
.L_x_130:
        /* <DEDUP_REMOVED lines=8> */
.L_x_131:
[----:B------:R-:W-:Y:S01]  /*60b0*/  MOV R29, R3 ;  /* 0x00000003001d7202 */ /* 0x000fe20000000f00 */
[----:B------:R-:W-:-:S07]  /*60c0*/  IMAD.MOV.U32 R25, RZ, RZ, R26 ;  /* 0x000000ffff197224 */ /* 0x000fce00078e001a */
[----:B------:R-:W-:Y:S05]  /*60d0*/  WARPSYNC.COLLECTIVE R20, `(.L_x_132) ;  /* 0x0000000014087348 */ /* 0x000fea0003c00000 */
[----:B------:R0:W1:Y:S02]  /*60e0*/  SHFL.UP P6, R26, R29, R27, R28 ;  /* 0x0400001b1d1a7389 */ /* 0x00006400000c001c */
[----:B01----:R-:W-:Y:S05]  /*60f0*/  ENDCOLLECTIVE ;  /* 0x000000000000791b */ /* 0x003fea0003800000 */
.L_x_132:
[----:B------:R-:W-:Y:S02]  /*6100*/  HFMA2 R27, -RZ, RZ, 0, 1.847743988037109375e-06 ;  /* 0x0000001fff1b7431 */ /* 0x000fe400000001ff */
[----:B------:R-:W-:Y:S02]  /*6110*/  IMAD.MOV.U32 R29, RZ, RZ, R7 ;  /* 0x000000ffff1d7224 */ /* 0x000fe400078e0007 */
[C---:B------:R-:W-:Y:S01]  /*6120*/  FFMA R26, R24.reuse, R26, R3 ;  /* 0x0000001a181a7223 */ /* 0x040fe20000000003 */
[----:B------:R-:W-:-:S04]  /*6130*/  @P4 FMUL R24, R24, R25 ;  /* 0x0000001918184220 */ /* 0x000fc80000400000 */
[----:B------:R-:W-:Y:S01]  /*6140*/  FSEL R31, R3, R26, !P4 ;  /* 0x0000001a031f7208 */ /* 0x000fe20006000000 */
[----:B------:R-:W-:-:S07]  /*6150*/  IMAD.MOV.U32 R26, RZ, RZ, RZ ;  /* 0x000000ffff1a7224 */ /* 0x000fce00078e00ff */
[----:B------:R-:W-:Y:S05]  /*6160*/  WARPSYNC.COLLECTIVE R20, `(.L_x_133) ;  /* 0x0000000014087348 */ /* 0x000fea0003c00000 */
[----:B------:R0:W1:Y:S02]  /*6170*/  SHFL.IDX P6, R26, R29, R26, R27 ;  /* 0x0000001a1d1a7389 */ /* 0x00006400000c001b */
[----:B01----:R-:W-:Y:S05]  /*6180*/  ENDCOLLECTIVE ;  /* 0x000000000000791b */ /* 0x003fea0003800000 */
.L_x_133:
[----:B------:R-:W-:Y:S01]  /*6190*/  IMAD.MOV.U32 R7, RZ, RZ, R26 ;  /* 0x000000ffff077224 */ /* 0x000fe200078e001a */
[----:B------:R-:W-:-:S03]  /*61a0*/  MOV R26, R2 ;  /* 0x00000002001a7202 */ /* 0x000fc60000000f00 */
[----:B------:R-:W-:-:S04]  /*61b0*/  FFMA R3, R24, R7, R31 ;  /* 0x0000000718037223 */ /* 0x000fc8000000001f */
[----:B------:R-:W-:-:S07]  /*61c0*/  IMAD.MOV.U32 R29, RZ, RZ, R3 ;  /* 0x000000ffff1d7224 */ /* 0x000fce00078e0003 */
[----:B------:R-:W-:Y:S05]  /*61d0*/  WARPSYNC.COLLECTIVE R20, `(.L_x_134) ;  /* 0x0000000014087348 */ /* 0x000fea0003c00000 */
[----:B------:R0:W1:Y:S02]  /*61e0*/  SHFL.IDX P6, R26, R29, R26, R27 ;  /* 0x0000001a1d1a7389 */ /* 0x00006400000c001b */
[----:B01----:R-:W-:Y:S05]  /*61f0*/  ENDCOLLECTIVE ;  /* 0x000000000000791b */ /* 0x003fea0003800000 */
.L_x_134:
[----:B------:R-:W-:Y:S02]  /*6200*/  HFMA2 R27, -RZ, RZ, 0, 5.9604644775390625e-08 ;  /* 0x00000001ff1b7431 */ /* 0x000fe400000001ff */
[----:B------:R-:W-:Y:S02]  /*6210*/  IMAD.MOV.U32 R29, RZ, RZ, R4 ;  /* 0x000000ffff1d7224 */ /* 0x000fe400078e0004 */
[----:B------:R-:W-:-:S07]  /*6220*/  IMAD.MOV.U32 R7, RZ, RZ, R26 ;  /* 0x000000ffff077224 */ /* 0x000fce00078e001a */
[----:B------:R-:W-:Y:S05]  /*6230*/  WARPSYNC.COLLECTIVE R20, `(.L_x_135) ;  /* 0x0000000014087348 */ /* 0x000fea0003c00000 */
[----:B------:R0:W1:Y:S02]  /*6240*/  SHFL.UP P6, R26, R29, R27, R28 ;  /* 0x0400001b1d1a7389 */ /* 0x00006400000c001c */
[----:B01----:R-:W-:Y:S05]  /*6250*/  ENDCOLLECTIVE ;  /* 0x000000000000791b */ /* 0x003fea0003800000 */
.L_x_135:
[----:B------:R-:W-:Y:S02]  /*6260*/  IMAD.MOV.U32 R29, RZ, RZ, R5 ;  /* 0x000000ffff1d7224 */ /* 0x000fe400078e0005 */
[----:B------:R-:W-:-:S07]  /*6270*/  IMAD.MOV.U32 R23, RZ, RZ, R26 ;  /* 0x000000ffff177224 */ /* 0x000fce00078e001a */
[----:B------:R-:W-:Y:S05]  /*6280*/  WARPSYNC.COLLECTIVE R20, `(.L_x_136) ;  /* 0x0000000014087348 */ /* 0x000fea0003c00000 */
[----:B------:R0:W1:Y:S02]  /*6290*/  SHFL.UP P6, R26, R29, R27, R28 ;  /* 0x0400001b1d1a7389 */ /* 0x00006400000c001c */
[----:B01----:R-:W-:Y:S05]  /*62a0*/  ENDCOLLECTIVE ;  /* 0x000000000000791b */ /* 0x003fea0003800000 */
.L_x_136:
        /* <DEDUP_REMOVED lines=8> */
.L_x_137:
[----:B------:R-:W-:Y:S01]  /*6330*/  MOV R29, R5 ;  /* 0x00000005001d7202 */ /* 0x000fe20000000f00 */
[----:B------:R-:W-:-:S07]  /*6340*/  IMAD.MOV.U32 R4, RZ, RZ, R26 ;  /* 0x000000ffff047224 */ /* 0x000fce00078e001a */
[----:B------:R-:W-:Y:S05]  /*6350*/  WARPSYNC.COLLECTIVE R20, `(.L_x_138) ;  /* 0x0000000014087348 */ /* 0x000fea0003c00000 */
[----:B------:R0:W1:Y:S02]  /*6360*/  SHFL.UP P6, R26, R29, R27, R28 ;  /* 0x0400001b1d1a7389 */ /* 0x00006400000c001c */
[----:B01----:R-:W-:Y:S05]  /*6370*/  ENDCOLLECTIVE ;  /* 0x000000000000791b */ /* 0x003fea0003800000 */
.L_x_138:
        /* <DEDUP_REMOVED lines=8> */
.L_x_139:
[----:B------:R-:W-:Y:S01]  /*6400*/  IMAD.MOV.U32 R29, RZ, RZ, R5 ;  /* 0x000000ffff1d7224 */ /* 0x000fe200078e0005 */
[----:B------:R-:W-:-:S07]  /*6410*/  MOV R4, R26 ;  /* 0x0000001a00047202 */ /* 0x000fce0000000f00 */
[----:B------:R-:W-:Y:S05]  /*6420*/  WARPSYNC.COLLECTIVE R20, `(.L_x_140) ;  /* 0x0000000014087348 */ /* 0x000fea0003c00000 */
[----:B------:R0:W1:Y:S02]  /*6430*/  SHFL.UP P6, R26, R29, R27, R28 ;  /* 0x0400001b1d1a7389 */ /* 0x00006400000c001c */
[----:B01----:R-:W-:Y:S05]  /*6440*/  ENDCOLLECTIVE ;  /* 0x000000000000791b */ /* 0x003fea0003800000 */
.L_x_140:
[----:B------:R-:W-:Y:S02]  /*6450*/  IMAD.MOV.U32 R27, RZ, RZ, 0x8 ;  /* 0x00000008ff1b7424 */ /* 0x000fe400078e00ff */
[----:B------:R-:W-:-:S04]  /*6460*/  IMAD.MOV.U32 R30, RZ, RZ, R26 ;  /* 0x000000ffff1e7224 */ /* 0x000fc800078e001a */
[C---:B------:R-:W-:Y:S01]  /*6470*/  FFMA R30, R23.reuse, R30, R5 ;  /* 0x0000001e171e7223 */ /* 0x040fe20000000005 */
[----:B------:R-:W-:-:S04]  /*6480*/  @P2 FMUL R23, R23, R4 ;  /* 0x0000000417172220 */ /* 0x000fc80000400000 */
[----:B------:R-:W-:Y:S02]  /*6490*/  FSEL R5, R5, R30, !P2 ;  /* 0x0000001e05057208 */ /* 0x000fe40005000000 */
[----:B------:R-:W-:-:S07]  /*64a0*/  MOV R29, R23 ;  /* 0x00000017001d7202 */ /* 0x000fce0000000f00 */
[----:B------:R-:W-:Y:S05]  /*64b0*/  WARPSYNC.COLLECTIVE R20, `(.L_x_141) ;  /* 0x0000000014087348 */ /* 0x000fea0003c00000 */
[----:B------:R0:W1:Y:S02]  /*64c0*/  SHFL.UP P6, R26, R29, R27, R28 ;  /* 0x0400001b1d1a7389 */ /* 0x00006400000c001c */
[----:B01----:R-:W-:Y:S05]  /*64d0*/  ENDCOLLECTIVE ;  /* 0x000000000000791b */ /* 0x003fea0003800000 */
.L_x_141:
[----:B------:R-:W-:Y:S01]  /*64e0*/  IMAD.MOV.U32 R29, RZ, RZ, R5 ;  /* 0x000000ffff1d7224 */ /* 0x000fe200078e0005 */
[----:B------:R-:W-:-:S07]  /*64f0*/  MOV R4, R26 ;  /* 0x0000001a00047202 */ /* 0x000fce0000000f00 */
[----:B------:R-:W-:Y:S05]  /*6500*/  WARPSYNC.COLLECTIVE R20, `(.L_x_142) ;  /* 0x0000000014087348 */ /* 0x000fea0003c00000 */
[----:B------:R0:W1:Y:S02]  /*6510*/  SHFL.UP P6, R26, R29, R27, R28 ;  /* 0x0400001b1d1a7389 */ /* 0x00006400000c001c */
[----:B01----:R-:W-:Y:S05]  /*6520*/  ENDCOLLECTIVE ;  /* 0x000000000000791b */ /* 0x003fea0003800000 */
.L_x_142:
[----:B------:R-:W-:Y:S01]  /*6530*/  HFMA2 R27, -RZ, RZ, 0, 9.5367431640625e-07 ;  /* 0x00000010ff1b7431 */ /* 0x000fe200000001ff */
        /* <DEDUP_REMOVED lines=8> */
.L_x_143:
[----:B------:R-:W-:Y:S01]  /*65c0*/  MOV R29, R30 ;  /* 0x0000001e001d7202 */ /* 0x000fe20000000f00 */
[----:B------:R-:W-:-:S07]  /*65d0*/  IMAD.MOV.U32 R4, RZ, RZ, R26 ;  /* 0x000000ffff047224 */ /* 0x000fce00078e001a */
[----:B------:R-:W-:Y:S05]  /*65e0*/  WARPSYNC.COLLECTIVE R20, `(.L_x_144) ;  /* 0x0000000014087348 */ /* 0x000fea0003c00000 */
[----:B------:R0:W1:Y:S02]  /*65f0*/  SHFL.UP P6, R26, R29, R27, R28 ;  /* 0x0400001b1d1a7389 */ /* 0x00006400000c001c */
[----:B01----:R-:W-:Y:S05]  /*6600*/  ENDCOLLECTIVE ;  /* 0x000000000000791b */ /* 0x003fea0003800000 */
.L_x_144:
[----:B------:R-:W-:Y:S01]  /*6610*/  HFMA2 R27, -RZ, RZ, 0, 1.847743988037109375e-06 ;  /* 0x0000001fff1b7431 */ /* 0x000fe200000001ff */
[----:B------:R-:W-:Y:S01]  /*6620*/  MOV R29, R13 ;  /* 0x0000000d001d7202 */ /* 0x000fe20000000f00 */
[----:B------:R-:W-:Y:S02]  /*6630*/  IMAD.MOV.U32 R5, RZ, RZ, R26 ;  /* 0x000000ffff057224 */ /* 0x000fe400078e001a */
[----:B------:R-:W-:Y:S02]  /*6640*/  IMAD.MOV.U32 R26, RZ, RZ, RZ ;  /* 0x000000ffff1a7224 */ /* 0x000fe400078e00ff */
[C---:B------:R-:W-:Y:S01]  /*6650*/  FFMA R5, R23.reuse, R5, R30 ;  /* 0x0000000517057223 */ /* 0x040fe2000000001e */
[----:B------:R-:W-:-:S07]  /*6660*/  @P4 FMUL R23, R23, R4 ;  /* 0x0000000417174220 */ /* 0x000fce0000400000 */
[----:B------:R-:W-:Y:S05]  /*6670*/  WARPSYNC.COLLECTIVE R20, `(.L_x_145) ;  /* 0x0000000014087348 */ /* 0x000fea0003c00000 */
[----:B------:R0:W1:Y:S02]  /*6680*/  SHFL.IDX P6, R26, R29, R26, R27 ;  /* 0x0000001a1d1a7389 */ /* 0x00006400000c001b */
[----:B01----:R-:W-:Y:S05]  /*6690*/  ENDCOLLECTIVE ;  /* 0x000000000000791b */ /* 0x003fea0003800000 */
.L_x_145:
[----:B------:R-:W-:Y:S01]  /*66a0*/  FSEL R24, R30, R5, !P4 ;  /* 0x000000051e187208 */ /* 0x000fe20006000000 */
[----:B------:R-:W-:Y:S02]  /*66b0*/  IMAD.MOV.U32 R32, RZ, RZ, R26 ;  /* 0x000000ffff207224 */ /* 0x000fe400078e001a */
[----:B------:R-:W-:Y:S02]  /*66c0*/  IMAD.MOV.U32 R26, RZ, RZ, R2 ;  /* 0x000000ffff1a7224 */ /* 0x000fe400078e0002 */
[----:B------:R-:W-:-:S05]  /*66d0*/  FFMA R31, R23, R32, R24 ;  /* 0x00000020171f7223 */ /* 0x000fca0000000018 */
[----:B------:R-:W-:-:S07]  /*66e0*/  MOV R29, R31 ;  /* 0x0000001f001d7202 */ /* 0x000fce0000000f00 */
[----:B------:R-:W-:Y:S05]  /*66f0*/  WARPSYNC.COLLECTIVE R20, `(.L_x_146) ;  /* 0x0000000014087348 */ /* 0x000fea0003c00000 */
[----:B------:R0:W1:Y:S02]  /*6700*/  SHFL.IDX P6, R26, R29, R26, R27 ;  /* 0x0000001a1d1a7389 */ /* 0x00006400000c001b */
[----:B01----:R-:W-:Y:S05]  /*6710*/  ENDCOLLECTIVE ;  /* 0x000000000000791b */ /* 0x003fea0003800000 */
.L_x_146:
[----:B------:R-:W-:Y:S01]  /*6720*/  MOV R13, R26 ;  /* 0x0000001a000d7202 */ /* 0x000fe20000000f00 */
[----:B------:R-:W-:Y:S06]  /*6730*/  BRA `(.L_x_147) ;  /* 0xffffffe800307947 */ /* 0x000fec000383ffff */
.L_x_100:
[----:B------:R-:W-:Y:S02]  /*6740*/  HFMA2 R27, -RZ, RZ, 0, 5.9604644775390625e-08 ;  /* 0x00000001ff1b7431 */ /* 0x000fe400000001ff */
[----:B------:R-:W-:Y:S01]  /*6750*/  IMAD.MOV.U32 R29, RZ, RZ, R25 ;  /* 0x000000ffff1d7224 */ /* 0x000fe200078e0019 */
[----:B0-----:R-:W-:Y:S01]  /*6760*/  MOV R20, 0xffffffff ;  /* 0xffffffff00147802 */ /* 0x001fe20000000f00 */
[----:B------:R-:W-:-:S07]  /*6770*/  IMAD.MOV.U32 R28, RZ, RZ, RZ ;  /* 0x000000ffff1c7224 */ /* 0x000fce00078e00ff */
[----:B-12---:R-:W-:Y:S05]  /*6780*/  WARPSYNC.COLLECTIVE R20, `(.L_x_148) ;  /* 0x0000000014087348 */ /* 0x006fea0003c00000 */
[----:B------:R0:W3:Y:S02]  /*6790*/  SHFL.UP P6, R26, R29, R27, R28 ;  /* 0x0400001b1d1a7389 */ /* 0x0000e400000c001c */
[----:B0123--:R-:W-:Y:S05]  /*67a0*/  ENDCOLLECTIVE ;  /* 0x000000000000791b */ /* 0x00ffea0003800000 */
.L_x_148:
[----:B------:R-:W-:Y:S05]  /*67b0*/  BRA `(.L_x_149) ;  /* 0xffffffec00107947 */ /* 0x000fea000383ffff */
.L_x_101:
[----:B------:R-:W-:Y:S01]  /*67c0*/  HFMA2 R27, -RZ, RZ, 0, 5.9604644775390625e-08 ;  /* 0x00000001ff1b7431 */ /* 0x000fe200000001ff */
[----:B------:R-:W-:Y:S01]  /*67d0*/  BSSY B1, `(.L_x_150) ;  /* 0x0000007000017945 */ /* 0x000fe20003800000 */
[----:B------:R-:W-:Y:S01]  /*67e0*/  IMAD.MOV.U32 R29, RZ, RZ, R23 ;  /* 0x000000ffff1d7224 */ /* 0x000fe200078e0017 */
[----:B0---4-:R-:W-:Y:S01]  /*67f0*/  MOV R20, 0xffffffff ;  /* 0xffffffff00147802 */ /* 0x011fe20000000f00 */
[----:B------:R-:W-:-:S07]  /*6800*/  IMAD.MOV.U32 R28, RZ, RZ, RZ ;  /* 0x000000ffff1c7224 */ /* 0x000fce00078e00ff */
[----:B-123--:R-:W-:Y:S05]  /*6810*/  WARPSYNC.COLLECTIVE R20, `(.L_x_151) ;  /* 0x0000000014087348 */ /* 0x00efea0003c00000 */
[----:B------:R0:W4:Y:S02]  /*6820*/  SHFL.UP P6, R26, R29, R27, R28 ;  /* 0x0400001b1d1a7389 */ /* 0x00012400000c001c */
[----:B01234-:R-:W-:Y:S05]  /*6830*/  ENDCOLLECTIVE ;  /* 0x000000000000791b */ /* 0x01ffea0003800000 */
.L_x_151:
[----:B------:R-:W-:Y:S05]  /*6840*/  BSYNC B1 ;  /* 0x0000000000017941 */ /* 0x000fea0003800000 */
.L_x_150:
[----:B------:R-:W-:Y:S05]  /*6850*/  BRA `(.L_x_152) ;  /* 0xffffffec001c7947 */ /* 0x000fea000383ffff */
.L_x_104:
[----:B------:R-:W-:Y:S01]  /*6860*/  BSSY B1, `(.L_x_153) ;  /* 0x0000008000017945 */ /* 0x000fe20003800000 */
[----:B------:R-:W-:Y:S01]  /*6870*/  IMAD.MOV.U32 R29, RZ, RZ, R25 ;  /* 0x000000ffff1d7224 */ /* 0x000fe200078e0019 */
[----:B---3--:R-:W-:Y:S01]  /*6880*/  MOV R26, R2 ;  /* 0x00000002001a7202 */ /* 0x008fe20000000f00 */
[----:B------:R-:W-:Y:S01]  /*6890*/  IMAD.MOV.U32 R27, RZ, RZ, 0x1f ;  /* 0x0000001fff1b7424 */ /* 0x000fe200078e00ff */
[----:B0---4-:R-:W-:-:S07]  /*68a0*/  MOV R20, 0xffffffff ;  /* 0xffffffff00147802 */ /* 0x011fce0000000f00 */
[----:B-12---:R-:W-:Y:S05]  /*68b0*/  WARPSYNC.COLLECTIVE R20, `(.L_x_154) ;  /* 0x0000000014087348 */ /* 0x006fea0003c00000 */
[----:B------:R0:W3:Y:S02]  /*68c0*/  SHFL.IDX P6, R26, R29, R26, R27 ;  /* 0x0000001a1d1a7389 */ /* 0x0000e400000c001b */
[----:B0123--:R-:W-:Y:S05]  /*68d0*/  ENDCOLLECTIVE ;  /* 0x000000000000791b */ /* 0x00ffea0003800000 */
.L_x_154:
[----:B------:R-:W-:Y:S05]  /*68e0*/  BSYNC B1 ;  /* 0x0000000000017941 */ /* 0x000fea0003800000 */
.L_x_153:
[----:B------:R-:W-:Y:S01]  /*68f0*/  IMAD.MOV.U32 R8, RZ, RZ, R26 ;  /* 0x000000ffff087224 */ /* 0x000fe200078e001a */
[----:B------:R-:W-:Y:S06]  /*6900*/  BRA `(.L_x_103) ;  /* 0xffffffec00287947 */ /* 0x000fec000383ffff */
.L_x_107:
[----:B------:R-:W-:Y:S01]  /*6910*/  HFMA2 R27, -RZ, RZ, 0, 1.847743988037109375e-06 ;  /* 0x0000001fff1b7431 */ /* 0x000fe200000001ff */
[----:B------:R-:W-:Y:S01]  /*6920*/  BSSY B1, `(.L_x_155) ;  /* 0x0000007000017945 */ /* 0x000fe20003800000 */
[----:B------:R-:W-:Y:S01]  /*6930*/  MOV R29, R23 ;  /* 0x00000017001d7202 */ /* 0x000fe20000000f00 */
[----:B---3--:R-:W-:Y:S02]  /*6940*/  IMAD.MOV.U32 R26, RZ, RZ, R2 ;  /* 0x000000ffff1a7224 */ /* 0x008fe400078e0002 */
[----:B0---4-:R-:W-:-:S07]  /*6950*/  IMAD.MOV.U32 R20, RZ, RZ, -0x1 ;  /* 0xffffffffff147424 */ /* 0x011fce00078e00ff */
[----:B-12---:R-:W-:Y:S05]  /*6960*/  WARPSYNC.COLLECTIVE R20, `(.L_x_156) ;  /* 0x0000000014087348 */ /* 0x006fea0003c00000 */
[----:B------:R0:W3:Y:S02]  /*6970*/  SHFL.IDX P6, R26, R29, R26, R27 ;  /* 0x0000001a1d1a7389 */ /* 0x0000e400000c001b */
[----:B0123--:R-:W-:Y:S05]  /*6980*/  ENDCOLLECTIVE ;  /* 0x000000000000791b */ /* 0x00ffea0003800000 */
.L_x_156:
[----:B------:R-:W-:Y:S05]  /*6990*/  BSYNC B1 ;  /* 0x0000000000017941 */ /* 0x000fea0003800000 */
.L_x_155:
[----:B------:R-:W-:Y:S01]  /*69a0*/  MOV R10, R26 ;  /* 0x0000001a000a7202 */ /* 0x000fe20000000f00 */
[----:B------:R-:W-:Y:S06]  /*69b0*/  BRA `(.L_x_106) ;  /* 0xffffffec00187947 */ /* 0x000fec000383ffff */
        .weak           $__internal_1_$__cuda_sm3x_div_rn_noftz_f32_slowpath
        .type           $__internal_1_$__cuda_sm3x_div_rn_noftz_f32_slowpath,@function
        .size           $__internal_1_$__cuda_sm3x_div_rn_noftz_f32_slowpath,(.L_x_168 - $__internal_1_$__cuda_sm3x_div_rn_noftz_f32_slowpath)
$__internal_1_$__cuda_sm3x_div_rn_noftz_f32_slowpath:
        /* <DEDUP_REMOVED lines=35> */
.L_x_157:
[----:B------:R-:W-:Y:S02]  /*6bf0*/  LEA R0, R9, 0xc0800000, 0x17 ;  /* 0xc080000009007811 */ /* 0x000fe400078eb8ff */
[----:B------:R-:W-:-:S03]  /*6c00*/  IADD3 R14, PT, PT, R12, -0x7f, RZ ;  /* 0xffffff810c0e7810 */ /* 0x000fc60007ffe0ff */
[----:B------:R-:W-:Y:S02]  /*6c10*/  IMAD.IADD R20, R3, 0x1, -R0 ;  /* 0x0000000103147824 */ /* 0x000fe400078e0a00 */
[C---:B------:R-:W-:Y:S01]  /*6c20*/  IMAD R0, R14.reuse, -0x800000, R13 ;  /* 0xff8000000e007824 */ /* 0x040fe200078e020d */
[----:B------:R-:W-:Y:S01]  /*6c30*/  IADD3 R14, PT, PT, R14, 0x7f, -R9 ;  /* 0x0000007f0e0e7810 */ /* 0x000fe20007ffe809 */
[----:B------:R-:W0:Y:S01]  /*6c40*/  MUFU.RCP R3, R20 ;  /* 0x0000001400037308 */ /* 0x000e220000001000 */
[----:B------:R-:W-:-:S03]  /*6c50*/  FADD.FTZ R21, -R20, -RZ ;  /* 0x800000ff14157221 */ /* 0x000fc60000010100 */
[----:B------:R-:W-:Y:S02]  /*6c60*/  IMAD.IADD R14, R14, 0x1, R11 ;  /* 0x000000010e0e7824 */ /* 0x000fe400078e020b */
[----:B0-----:R-:W-:-:S04]  /*6c70*/  FFMA R12, R3, R21, 1 ;  /* 0x3f800000030c7423 */ /* 0x001fc80000000015 */
[----:B------:R-:W-:-:S04]  /*6c80*/  FFMA R3, R3, R12, R3 ;  /* 0x0000000c03037223 */ /* 0x000fc80000000003 */
[----:B------:R-:W-:-:S04]  /*6c90*/  FFMA R12, R0, R3, RZ ;  /* 0x00000003000c7223 */ /* 0x000fc800000000ff */
[----:B------:R-:W-:-:S04]  /*6ca0*/  FFMA R13, R21, R12, R0 ;  /* 0x0000000c150d7223 */ /* 0x000fc80000000000 */
[----:B------:R-:W-:-:S04]  /*6cb0*/  FFMA R12, R3, R13, R12 ;  /* 0x0000000d030c7223 */ /* 0x000fc8000000000c */
[----:B------:R-:W-:-:S04]  /*6cc0*/  FFMA R21, R21, R12, R0 ;  /* 0x0000000c15157223 */ /* 0x000fc80000000000 */
        /* <DEDUP_REMOVED lines=14> */
[-CC-:B------:R-:W-:Y:S01]  /*6db0*/  FFMA.RZ R9, R3, R21.reuse, R12.reuse ;  /* 0x0000001503097223 */ /* 0x180fe2000000c00c */
[C---:B------:R-:W-:Y:S02]  /*6dc0*/  IADD3 R14, PT, PT, R13.reuse, 0x20, RZ ;  /* 0x000000200d0e7810 */ /* 0x040fe40007ffe0ff */
[----:B------:R-:W-:Y:S02]  /*6dd0*/  ISETP.NE.AND P2, PT, R13, RZ, PT ;  /* 0x000000ff0d00720c */ /* 0x000fe40003f45270 */
[----:B------:R-:W-:Y:S01]  /*6de0*/  LOP3.LUT R11, R9, 0x7fffff, RZ, 0xc0, !PT ;  /* 0x007fffff090b7812 */ /* 0x000fe200078ec0ff */
[CCC-:B------:R-:W-:Y:S01]  /*6df0*/  FFMA.RP R9, R3.reuse, R21.reuse, R12.reuse ;  /* 0x0000001503097223 */ /* 0x1c0fe2000000800c */
[----:B------:R-:W-:Y:S01]  /*6e00*/  FFMA.RM R12, R3, R21, R12 ;  /* 0x00000015030c7223 */ /* 0x000fe2000000400c */
[----:B------:R-:W-:Y:S01]  /*6e10*/  IMAD.MOV R3, RZ, RZ, -R13 ;  /* 0x000000ffff037224 */ /* 0x000fe200078e0a0d */
[----:B------:R-:W-:Y:S02]  /*6e20*/  LOP3.LUT R11, R11, 0x800000, RZ, 0xfc, !PT ;  /* 0x008000000b0b7812 */ /* 0x000fe400078efcff */
[----:B------:R-:W-:-:S02]  /*6e30*/  ISETP.NE.AND P1, PT, R13, RZ, PT ;  /* 0x000000ff0d00720c */ /* 0x000fc40003f25270 */
[----:B------:R-:W-:Y:S02]  /*6e40*/  SHF.L.U32 R14, R11, R14, RZ ;  /* 0x0000000e0b0e7219 */ /* 0x000fe400000006ff */
[----:B------:R-:W-:Y:S02]  /*6e50*/  FSETP.NEU.FTZ.AND P0, PT, R9, R12, PT ;  /* 0x0000000c0900720b */ /* 0x000fe40003f1d000 */
        /* <DEDUP_REMOVED lines=11> */
.L_x_163:
[----:B------:R-:W-:-:S04]  /*6f10*/  LOP3.LUT R0, R0, 0x80000000, RZ, 0xc0, !PT ;  /* 0x8000000000007812 */ /* 0x000fc800078ec0ff */
[----:B------:R-:W-:Y:S01]  /*6f20*/  LOP3.LUT R0, R0, 0x7f800000, RZ, 0xfc, !PT ;  /* 0x7f80000000007812 */ /* 0x000fe200078efcff */
[----:B------:R-:W-:Y:S06]  /*6f30*/  BRA `(.L_x_164) ;  /* 0x0000000000047947 */ /* 0x000fec0003800000 */
.L_x_162:
[----:B------:R-:W-:-:S07]  /*6f40*/  IMAD R0, R14, 0x800000, R0 ;  /* 0x008000000e007824 */ /* 0x000fce00078e0200 */
.L_x_164:
[----:B------:R-:W-:Y:S01]  /*6f50*/  R2UR UR4, R0 ;  /* 0x00000000000472ca */ /* 0x000fe200000e0000 */
[----:B------:R-:W-:-:S14]  /*6f60*/  BRA `(.L_x_165) ;  /* 0x0000000000307947 */ /* 0x000fdc0003800000 */
.L_x_161:
[----:B------:R-:W-:-:S04]  /*6f70*/  LOP3.LUT R3, R3, 0x80000000, R13, 0x48, !PT ;  /* 0x8000000003037812 */ /* 0x000fc800078e480d */
[----:B------:R-:W-:-:S04]  /*6f80*/  LOP3.LUT R3, R3, 0x7f800000, RZ, 0xfc, !PT ;  /* 0x7f80000003037812 */ /* 0x000fc800078efcff */
[----:B------:R-:W-:Y:S01]  /*6f90*/  R2UR UR4, R3 ;  /* 0x00000000030472ca */ /* 0x000fe200000e0000 */
[----:B------:R-:W-:-:S14]  /*6fa0*/  BRA `(.L_x_165) ;  /* 0x0000000000207947 */ /* 0x000fdc0003800000 */
.L_x_160:
[----:B------:R-:W-:-:S04]  /*6fb0*/  LOP3.LUT R3, R3, 0x80000000, R13, 0x48, !PT ;  /* 0x8000000003037812 */ /* 0x000fc800078e480d */
[----:B------:R-:W-:Y:S01]  /*6fc0*/  R2UR UR4, R3 ;  /* 0x00000000030472ca */ /* 0x000fe200000e0000 */
[----:B------:R-:W-:-:S14]  /*6fd0*/  BRA `(.L_x_165) ;  /* 0x0000000000147947 */ /* 0x000fdc0003800000 */
.L_x_159:
[----:B------:R-:W0:Y:S02]  /*6fe0*/  MUFU.RSQ R0, -QNAN ;  /* 0xffc0000000007908 */ /* 0x000e240000001400 */
[----:B0-----:R-:W-:Y:S01]  /*6ff0*/  R2UR UR4, R0 ;  /* 0x00000000000472ca */ /* 0x001fe200000e0000 */
[----:B------:R-:W-:-:S14]  /*7000*/  BRA `(.L_x_165) ;  /* 0x0000000000087947 */ /* 0x000fdc0003800000 */
.L_x_158:
[----:B------:R-:W-:-:S05]  /*7010*/  FADD.FTZ R0, R0, R3 ;  /* 0x0000000300007221 */ /* 0x000fca0000010000 */
[----:B------:R-:W-:-:S15]  /*7020*/  R2UR UR4, R0 ;  /* 0x00000000000472ca */ /* 0x000fde00000e0000 */
.L_x_165:
[----:B------:R-:W-:-:S04]  /*7030*/  HFMA2 R11, -RZ, RZ, 0, 0 ;  /* 0x00000000ff0b7431 */ /* 0x000fc800000001ff */
[----:B------:R-:W-:Y:S05]  /*7040*/  RET.REL.NODEC R10 `(gatorosc_batch_f32) ;  /* 0xffffff8c0aec7950 */ /* 0x000fea0003c3ffff */
.L_x_166:
        /* <DEDUP_REMOVED lines=11> */
.L_x_168:


//--------------------- .nv.shared.gatorosc_many_series_one_param_f32 --------------------------
	.section	.nv.shared.gatorosc_many_series_one_param_f32,"aw",@nobits
	.sectionflags	@""
	.align	16
	.zero		1024


//--------------------- .nv.shared.reserved.0     --------------------------
	.section	.nv.shared.reserved.0,"aw",@nobits
	.weak		__nv_reservedSMEM_offset_0_alias
	.size		__nv_reservedSMEM_offset_0_alias, 0, 64
	.other		__nv_reservedSMEM_offset_0_alias,@"STO_CUDA_RESERVED_SHARED STV_DEFAULT"
__nv_reservedSMEM_offset_0_alias:
	.zero		0
	.zero		64


//--------------------- .nv.shared.gatorosc_batch_f32 --------------------------
	.section	.nv.shared.gatorosc_batch_f32,"aw",@nobits
	.sectionflags	@""
	.align	16
	.zero		1024


//--------------------- .nv.constant0.gatorosc_many_series_one_param_f32 --------------------------
	.section	.nv.constant0.gatorosc_many_series_one_param_f32,"a",@progbits
	.sectionflags	@""
	.align	4
.nv.constant0.gatorosc_many_series_one_param_f32:
	.zero		984


//--------------------- .nv.constant0.gatorosc_batch_f32 --------------------------
	.section	.nv.constant0.gatorosc_batch_f32,"a",@progbits
	.sectionflags	@""
	.align	4
.nv.constant0.gatorosc_batch_f32:
	.zero		1000


//--------------------- SYMBOLS --------------------------

	.type		.nv.reservedSmem.offset0,@object
	.size		.nv.reservedSmem.offset0,0x4
	.type		.nv.reservedSmem.cap,@object
	.size		.nv.reservedSmem.cap,0x4
